def attn_fwd(
    Q,
    K,
    V,
    Out,
    Lse,
    sm_scale,
    stride_qz,
    stride_qh,
    stride_qm,
    stride_qk,
    stride_kz,
    stride_kh,
    stride_kn,
    stride_kk,
    stride_vz,
    stride_vh,
    stride_vn,
    stride_vk,
    stride_oz,
    stride_oh,
    stride_om,
    stride_ok,
    seqlen_q,
    seqlen_k,
    BLOCK_M: tl.constexpr,
    BLOCK_N: tl.constexpr,
    HEAD_DIM: tl.constexpr,
    CAUSAL: tl.constexpr,
):
    start_m = tl.program_id(0)
    off_hz = tl.program_id(1)
    q_off = off_hz * stride_qh
    k_off = off_hz * stride_kh
    v_off = off_hz * stride_vh
    offs_m = start_m * BLOCK_M + tl.arange(0, BLOCK_M)
    offs_d = tl.arange(0, HEAD_DIM)
    offs_n = tl.arange(0, BLOCK_N)
    q_ptrs = Q + q_off + offs_m[:, None] * stride_qm + offs_d[None, :] * stride_qk
    k_ptrs = K + k_off + offs_d[:, None] * stride_kk + offs_n[None, :] * stride_kn
    v_ptrs = V + v_off + offs_n[:, None] * stride_vn + offs_d[None, :] * stride_vk
    m_i = tl.full([BLOCK_M], float("-inf"), dtype=tl.float32)
    l_i = tl.zeros([BLOCK_M], dtype=tl.float32) + 1.0
    acc = tl.zeros([BLOCK_M, HEAD_DIM], dtype=tl.float32)
    q = tl.load(q_ptrs)
    acc, l_i, m_i = _attn_fwd_inner(
        acc,
        l_i,
        m_i,
        q,
        k_ptrs,
        v_ptrs,
        sm_scale,
        stride_kn,
        stride_vn,
        start_m,
        seqlen_k,
        BLOCK_M,
        BLOCK_N,
        HEAD_DIM,
        CAUSAL,
    )
    acc = acc / l_i[:, None]
    lse = m_i + tl.math.log2(l_i) / 1.4426950408889634
    o_ptrs = (
        Out
        + off_hz * stride_oh
        + offs_m[:, None] * stride_om
        + offs_d[None, :] * stride_ok
    )
    tl.store(o_ptrs, acc.to(Out.dtype.element_ty))
    tl.store(Lse + off_hz * seqlen_q + offs_m, lse)

# config = {"BLOCK_M": 128, "BLOCK_N": 32, "HEAD_DIM": 256, "arch": "sm_90", "causal": true, "dtype": "fp8e4m3", "num_stages": 2, "num_warps": 8}
# arch = sm_90


// ===== COMPILED SASS (sm_90a) =====

	.target	sm_90a

	.elftype	@"ET_EXEC"


//--------------------- .note.nv.tkinfo           --------------------------
	.section	.note.nv.tkinfo,"",@"SHT_NOTE"
	.sectionflags	@"SHF_NOTE_NV_TKINFO"
	.tkinfo
        /*0018*/ 	.word	0x00000002
        /*0030*/ 	.string	""
        /*0030*/ 	.string	"ptxas"
        /*0030*/ 	.string	"Cuda compilation tools, release 13.0, V13.0.88"
        /*0030*/ 	.string	"Build cuda_13.0.r13.0/compiler.36424714_0"
        /*0030*/ 	.string	"-v  -suppress-debug-info  -lineinfo  -arch sm_90a "



//--------------------- .note.nv.cuinfo           --------------------------
	.section	.note.nv.cuinfo,"",@"SHT_NOTE"
	.sectionflags	@"SHF_NOTE_NV_CUINFO"
        /*0018*/ 	.short	0x0002
        /*001a*/ 	.short	0x005a
        /*001c*/ 	.short	0x0082
	.zero		2


//--------------------- .nv.info                  --------------------------
	.section	.nv.info,"",@"SHT_CUDA_INFO"
	.align	4


	//----- nvinfo : EIATTR_REGCOUNT
	.align		4
        /*0000*/ 	.byte	0x04, 0x2f
        /*0002*/ 	.short	(.L_2 - .L_1)
	.align		4
.L_1:
        /*0004*/ 	.word	index@(attn_fwd)
        /*0008*/ 	.word	0x000000ff


	//----- nvinfo : EIATTR_FRAME_SIZE
	.align		4
.L_2:
        /*000c*/ 	.byte	0x04, 0x11
        /*000e*/ 	.short	(.L_4 - .L_3)
	.align		4
.L_3:
        /*0010*/ 	.word	index@(attn_fwd)
        /*0014*/ 	.word	0x00000120


	//----- nvinfo : EIATTR_MIN_STACK_SIZE
	.align		4
.L_4:
        /*0018*/ 	.byte	0x04, 0x12
        /*001a*/ 	.short	(.L_6 - .L_5)
	.align		4
.L_5:
        /*001c*/ 	.word	index@(attn_fwd)
        /*0020*/ 	.word	0x00000120
.L_6:


//--------------------- .nv.compat                --------------------------
	.section	.nv.compat,"",@"SHT_CUDA_COMPAT_INFO"
	.align	4
        /*0000*/ 	.byte	0x02, 0x09, 0x01, 0x00, 0x02, 0x02, 0x04, 0x00, 0x02, 0x05, 0x05, 0x00, 0x03, 0x07, 0x01, 0x01
        /*0010*/ 	.byte	0x02, 0x03, 0x00, 0x00, 0x02, 0x06, 0x01, 0x00, 0x04, 0x0b, 0x08, 0x00, 0x00, 0x00, 0x00, 0x00
        /*0020*/ 	.byte	0x00, 0x00, 0x00, 0x00


//--------------------- .nv.info.attn_fwd         --------------------------
	.section	.nv.info.attn_fwd,"",@"SHT_CUDA_INFO"
	.sectionflags	@""
	.align	4


	//----- nvinfo : EIATTR_CUDA_API_VERSION
	.align		4
        /*0000*/ 	.byte	0x04, 0x37
        /*0002*/ 	.short	(.L_8 - .L_7)
.L_7:
        /*0004*/ 	.word	0x00000082


	//----- nvinfo : EIATTR_KPARAM_INFO
	.align		4
.L_8:
        /*0008*/ 	.byte	0x04, 0x17
        /*000a*/ 	.short	(.L_10 - .L_9)
.L_9:
        /*000c*/ 	.word	0x00000000
        /*0010*/ 	.short	0x0019
        /*0012*/ 	.short	0x0080
        /*0014*/ 	.byte	0x00, 0xf4, 0x21, 0x00


	//----- nvinfo : EIATTR_KPARAM_INFO
	.align		4
.L_10:
        /*0018*/ 	.byte	0x04, 0x17
        /*001a*/ 	.short	(.L_12 - .L_11)
.L_11:
        /*001c*/ 	.word	0x00000000
        /*0020*/ 	.short	0x0018
        /*0022*/ 	.short	0x0078
        /*0024*/ 	.byte	0x00, 0xf4, 0x21, 0x00


	//----- nvinfo : EIATTR_KPARAM_INFO
	.align		4
.L_12:
        /*0028*/ 	.byte	0x04, 0x17
        /*002a*/ 	.short	(.L_14 - .L_13)
.L_13:
        /*002c*/ 	.word	0x00000000
        /*0030*/ 	.short	0x0017
        /*0032*/ 	.short	0x0070
        /*0034*/ 	.byte	0x00, 0xf0, 0x11, 0x00


	//----- nvinfo : EIATTR_KPARAM_INFO
	.align		4
.L_14:
        /*0038*/ 	.byte	0x04, 0x17
        /*003a*/ 	.short	(.L_16 - .L_15)
.L_15:
        /*003c*/ 	.word	0x00000000
        /*0040*/ 	.short	0x0016
        /*0042*/ 	.short	0x006c
        /*0044*/ 	.byte	0x00, 0xf0, 0x11, 0x00


	//----- nvinfo : EIATTR_KPARAM_INFO
	.align		4
.L_16:
        /*0048*/ 	.byte	0x04, 0x17
        /*004a*/ 	.short	(.L_18 - .L_17)
.L_17:
        /*004c*/ 	.word	0x00000000
        /*0050*/ 	.short	0x0015
        /*0052*/ 	.short	0x0068
        /*0054*/ 	.byte	0x00, 0xf0, 0x11, 0x00


	//----- nvinfo : EIATTR_KPARAM_INFO
	.align		4
.L_18:
        /*0058*/ 	.byte	0x04, 0x17
        /*005a*/ 	.short	(.L_20 - .L_19)
.L_19:
        /*005c*/ 	.word	0x00000000
        /*0060*/ 	.short	0x0014
        /*0062*/ 	.short	0x0064
        /*0064*/ 	.byte	0x00, 0xf0, 0x11, 0x00


	//----- nvinfo : EIATTR_KPARAM_INFO
	.align		4
.L_20:
        /*0068*/ 	.byte	0x04, 0x17
        /*006a*/ 	.short	(.L_22 - .L_21)
.L_21:
        /*006c*/ 	.word	0x00000000
        /*0070*/ 	.short	0x0013
        /*0072*/ 	.short	0x0060
        /*0074*/ 	.byte	0x00, 0xf0, 0x11, 0x00


	//----- nvinfo : EIATTR_KPARAM_INFO
	.align		4
.L_22:
        /*0078*/ 	.byte	0x04, 0x17
        /*007a*/ 	.short	(.L_24 - .L_23)
.L_23:
        /*007c*/ 	.word	0x00000000
        /*0080*/ 	.short	0x0012
        /*0082*/ 	.short	0x005c
        /*0084*/ 	.byte	0x00, 0xf0, 0x11, 0x00


	//----- nvinfo : EIATTR_KPARAM_INFO
	.align		4
.L_24:
        /*0088*/ 	.byte	0x04, 0x17
        /*008a*/ 	.short	(.L_26 - .L_25)
.L_25:
        /*008c*/ 	.word	0x00000000
        /*0090*/ 	.short	0x0011
        /*0092*/ 	.short	0x0058
        /*0094*/ 	.byte	0x00, 0xf0, 0x11, 0x00


	//----- nvinfo : EIATTR_KPARAM_INFO
	.align		4
.L_26:
        /*0098*/ 	.byte	0x04, 0x17
        /*009a*/ 	.short	(.L_28 - .L_27)
.L_27:
        /*009c*/ 	.word	0x00000000
        /*00a0*/ 	.short	0x0010
        /*00a2*/ 	.short	0x0054
        /*00a4*/ 	.byte	0x00, 0xf0, 0x11, 0x00


	//----- nvinfo : EIATTR_KPARAM_INFO
	.align		4
.L_28:
        /*00a8*/ 	.byte	0x04, 0x17
        /*00aa*/ 	.short	(.L_30 - .L_29)
.L_29:
        /*00ac*/ 	.word	0x00000000
        /*00b0*/ 	.short	0x000f
        /*00b2*/ 	.short	0x0050
        /*00b4*/ 	.byte	0x00, 0xf0, 0x11, 0x00


	//----- nvinfo : EIATTR_KPARAM_INFO
	.align		4
.L_30:
        /*00b8*/ 	.byte	0x04, 0x17
        /*00ba*/ 	.short	(.L_32 - .L_31)
.L_31:
        /*00bc*/ 	.word	0x00000000
        /*00c0*/ 	.short	0x000e
        /*00c2*/ 	.short	0x004c
        /*00c4*/ 	.byte	0x00, 0xf0, 0x11, 0x00


	//----- nvinfo : EIATTR_KPARAM_INFO
	.align		4
.L_32:
        /*00c8*/ 	.byte	0x04, 0x17
        /*00ca*/ 	.short	(.L_34 - .L_33)
.L_33:
        /*00cc*/ 	.word	0x00000000
        /*00d0*/ 	.short	0x000d
        /*00d2*/ 	.short	0x0048
        /*00d4*/ 	.byte	0x00, 0xf0, 0x11, 0x00


	//----- nvinfo : EIATTR_KPARAM_INFO
	.align		4
.L_34:
        /*00d8*/ 	.byte	0x04, 0x17
        /*00da*/ 	.short	(.L_36 - .L_35)
.L_35:
        /*00dc*/ 	.word	0x00000000
        /*00e0*/ 	.short	0x000c
        /*00e2*/ 	.short	0x0044
        /*00e4*/ 	.byte	0x00, 0xf0, 0x11, 0x00


	//----- nvinfo : EIATTR_KPARAM_INFO
	.align		4
.L_36:
        /*00e8*/ 	.byte	0x04, 0x17
        /*00ea*/ 	.short	(.L_38 - .L_37)
.L_37:
        /*00ec*/ 	.word	0x00000000
        /*00f0*/ 	.short	0x000b
        /*00f2*/ 	.short	0x0040
        /*00f4*/ 	.byte	0x00, 0xf0, 0x11, 0x00


	//----- nvinfo : EIATTR_KPARAM_INFO
	.align		4
.L_38:
        /*00f8*/ 	.byte	0x04, 0x17
        /*00fa*/ 	.short	(.L_40 - .L_39)
.L_39:
        /*00fc*/ 	.word	0x00000000
        /*0100*/ 	.short	0x000a
        /*0102*/ 	.short	0x003c
        /*0104*/ 	.byte	0x00, 0xf0, 0x11, 0x00


	//----- nvinfo : EIATTR_KPARAM_INFO
	.align		4
.L_40:
        /*0108*/ 	.byte	0x04, 0x17
        /*010a*/ 	.short	(.L_42 - .L_41)
.L_41:
        /*010c*/ 	.word	0x00000000
        /*0110*/ 	.short	0x0009
        /*0112*/ 	.short	0x0038
        /*0114*/ 	.byte	0x00, 0xf0, 0x11, 0x00


	//----- nvinfo : EIATTR_KPARAM_INFO
	.align		4
.L_42:
        /*0118*/ 	.byte	0x04, 0x17
        /*011a*/ 	.short	(.L_44 - .L_43)
.L_43:
        /*011c*/ 	.word	0x00000000
        /*0120*/ 	.short	0x0008
        /*0122*/ 	.short	0x0034
        /*0124*/ 	.byte	0x00, 0xf0, 0x11, 0x00


	//----- nvinfo : EIATTR_KPARAM_INFO
	.align		4
.L_44:
        /*0128*/ 	.byte	0x04, 0x17
        /*012a*/ 	.short	(.L_46 - .L_45)
.L_45:
        /*012c*/ 	.word	0x00000000
        /*0130*/ 	.short	0x0007
        /*0132*/ 	.short	0x0030
        /*0134*/ 	.byte	0x00, 0xf0, 0x11, 0x00


	//----- nvinfo : EIATTR_KPARAM_INFO
	.align		4
.L_46:
        /*0138*/ 	.byte	0x04, 0x17
        /*013a*/ 	.short	(.L_48 - .L_47)
.L_47:
        /*013c*/ 	.word	0x00000000
        /*0140*/ 	.short	0x0006
        /*0142*/ 	.short	0x002c
        /*0144*/ 	.byte	0x00, 0xf0, 0x11, 0x00


	//----- nvinfo : EIATTR_KPARAM_INFO
	.align		4
.L_48:
        /*0148*/ 	.byte	0x04, 0x17
        /*014a*/ 	.short	(.L_50 - .L_49)
.L_49:
        /*014c*/ 	.word	0x00000000
        /*0150*/ 	.short	0x0005
        /*0152*/ 	.short	0x0028
        /*0154*/ 	.byte	0x00, 0xf0, 0x11, 0x00


	//----- nvinfo : EIATTR_KPARAM_INFO
	.align		4
.L_50:
        /*0158*/ 	.byte	0x04, 0x17
        /*015a*/ 	.short	(.L_52 - .L_51)
.L_51:
        /*015c*/ 	.word	0x00000000
        /*0160*/ 	.short	0x0004
        /*0162*/ 	.short	0x0020
        /*0164*/ 	.byte	0x00, 0xf4, 0x21, 0x00


	//----- nvinfo : EIATTR_KPARAM_INFO
	.align		4
.L_52:
        /*0168*/ 	.byte	0x04, 0x17
        /*016a*/ 	.short	(.L_54 - .L_53)
.L_53:
        /*016c*/ 	.word	0x00000000
        /*0170*/ 	.short	0x0003
        /*0172*/ 	.short	0x0018
        /*0174*/ 	.byte	0x00, 0xf4, 0x21, 0x00


	//----- nvinfo : EIATTR_KPARAM_INFO
	.align		4
.L_54:
        /*0178*/ 	.byte	0x04, 0x17
        /*017a*/ 	.short	(.L_56 - .L_55)
.L_55:
        /*017c*/ 	.word	0x00000000
        /*0180*/ 	.short	0x0002
        /*0182*/ 	.short	0x0010
        /*0184*/ 	.byte	0x00, 0xf4, 0x21, 0x00


	//----- nvinfo : EIATTR_KPARAM_INFO
	.align		4
.L_56:
        /*0188*/ 	.byte	0x04, 0x17
        /*018a*/ 	.short	(.L_58 - .L_57)
.L_57:
        /*018c*/ 	.word	0x00000000
        /*0190*/ 	.short	0x0001
        /*0192*/ 	.short	0x0008
        /*0194*/ 	.byte	0x00, 0xf4, 0x21, 0x00


	//----- nvinfo : EIATTR_KPARAM_INFO
	.align		4
.L_58:
        /*0198*/ 	.byte	0x04, 0x17
        /*019a*/ 	.short	(.L_60 - .L_59)
.L_59:
        /*019c*/ 	.word	0x00000000
        /*01a0*/ 	.short	0x0000
        /*01a2*/ 	.short	0x0000
        /*01a4*/ 	.byte	0x00, 0xf4, 0x21, 0x00


	//----- nvinfo : EIATTR_SPARSE_MMA_MASK
	.align		4
.L_60:
        /*01a8*/ 	.byte	0x03, 0x50
        /*01aa*/ 	.short	0x0000


	//----- nvinfo : EIATTR_MAXREG_COUNT
	.align		4
        /*01ac*/ 	.byte	0x03, 0x1b
        /*01ae*/ 	.short	0x00ff


	//----- nvinfo : EIATTR_NUM_BARRIERS
	.align		4
        /*01b0*/ 	.byte	0x02, 0x4c
        /*01b2*/ 	.byte	0x01
	.zero		1


	//----- nvinfo : EIATTR_ANNOTATIONS
	.align		4
        /*01b4*/ 	.byte	0x04, 0x55
        /*01b6*/ 	.short	(.L_62 - .L_61)


	//   ....[0]....
.L_61:
        /*01b8*/ 	.word	0x00000001
        /*01bc*/ 	.byte	0x70, 0x31, 0x00, 0x00, 0x01, 0x00, 0x00, 0x00, 0x60, 0x32, 0x00, 0x00, 0x01, 0x00, 0x00, 0x00
        /* <DEDUP_REMOVED lines=70> */
        /*062c*/ 	.byte	0x40, 0x5c, 0x00, 0x00, 0x01, 0x00, 0x00, 0x00, 0x70, 0x60, 0x00, 0x00


	//----- nvinfo : EIATTR_MERCURY_ISA_VERSION
	.align		4
.L_62:
        /*0638*/ 	.byte	0x03, 0x5f
        /*063a*/ 	.short	0x0101


	//----- nvinfo : EIATTR_COOP_GROUP_MASK_REGIDS
	.align		4
        /*063c*/ 	.byte	0x04, 0x29
        /*063e*/ 	.short	(.L_64 - .L_63)


	//   ....[0]....
.L_63:
        /*0640*/ 	.word	0xffffffff


	//   ....[1]....
        /*0644*/ 	.word	0xffffffff


	//   ....[2]....
        /*0648*/ 	.word	0xffffffff


	//   ....[3]....
        /*064c*/ 	.word	0xffffffff


	//   ....[4]....
        /*0650*/ 	.word	0xffffffff


	//   ....[5]....
        /*0654*/ 	.word	0xffffffff


	//   ....[6]....
        /*0658*/ 	.word	0xffffffff


	//   ....[7]....
        /*065c*/ 	.word	0xffffffff


	//   ....[8]....
        /*0660*/ 	.word	0xffffffff


	//   ....[9]....
        /*0664*/ 	.word	0xffffffff


	//   ....[10]....
        /*0668*/ 	.word	0xffffffff


	//   ....[11]....
        /*066c*/ 	.word	0xffffffff


	//----- nvinfo : EIATTR_COOP_GROUP_INSTR_OFFSETS
	.align		4
.L_64:
        /*0670*/ 	.byte	0x04, 0x28
        /*0672*/ 	.short	(.L_66 - .L_65)


	//   ....[0]....
.L_65:
        /*0674*/ 	.word	0x00006150


	//   ....[1]....
        /*0678*/ 	.word	0x00006260


	//   ....[2]....
        /*067c*/ 	.word	0x000062a0


	//   ....[3]....
        /*0680*/ 	.word	0x00006300


	//   ....[4]....
        /*0684*/ 	.word	0x00006910


	//   ....[5]....
        /*0688*/ 	.word	0x00006930


	//   ....[6]....
        /*068c*/ 	.word	0x00006950


	//   ....[7]....
        /*0690*/ 	.word	0x00006970


	//   ....[8]....
        /*0694*/ 	.word	0x00007310


	//   ....[9]....
        /*0698*/ 	.word	0x00007320


	//   ....[10]....
        /*069c*/ 	.word	0x00007370


	//   ....[11]....
        /*06a0*/ 	.word	0x00007390


	//----- nvinfo : EIATTR_EXIT_INSTR_OFFSETS
	.align		4
.L_66:
        /*06a4*/ 	.byte	0x04, 0x1c
        /*06a6*/ 	.short	(.L_68 - .L_67)


	//   ....[0]....
.L_67:
        /*06a8*/ 	.word	0x0000dbd0


	//   ....[1]....
        /*06ac*/ 	.word	0x0000dc00


	//----- nvinfo : EIATTR_REQNTID
	.align		4
.L_68:
        /*06b0*/ 	.byte	0x04, 0x10
        /*06b2*/ 	.short	(.L_70 - .L_69)
.L_69:
        /*06b4*/ 	.word	0x00000100
        /*06b8*/ 	.word	0x00000001
        /*06bc*/ 	.word	0x00000001


	//----- nvinfo : EIATTR_CBANK_PARAM_SIZE
	.align		4
.L_70:
        /*06c0*/ 	.byte	0x03, 0x19
        /*06c2*/ 	.short	0x0088


	//----- nvinfo : EIATTR_PARAM_CBANK
	.align		4
        /*06c4*/ 	.byte	0x04, 0x0a
        /*06c6*/ 	.short	(.L_72 - .L_71)
	.align		4
.L_71:
        /*06c8*/ 	.word	index@(.nv.constant0.attn_fwd)
        /*06cc*/ 	.short	0x0210
        /*06ce*/ 	.short	0x0088


	//----- nvinfo : EIATTR_SW_WAR
	.align		4
.L_72:
        /*06d0*/ 	.byte	0x04, 0x36
        /*06d2*/ 	.short	(.L_74 - .L_73)
.L_73:
        /*06d4*/ 	.word	0x00000008
.L_74:


//--------------------- .nv.callgraph             --------------------------
	.section	.nv.callgraph,"",@"SHT_CUDA_CALLGRAPH"
	.align	4
	.sectionentsize	8
	.align		4
        /*0000*/ 	.word	0x00000000
	.align		4
        /*0004*/ 	.word	0xffffffff
	.align		4
        /*0008*/ 	.word	0x00000000
	.align		4
        /*000c*/ 	.word	0xfffffffe
	.align		4
        /*0010*/ 	.word	0x00000000
	.align		4
        /*0014*/ 	.word	0xfffffffd
	.align		4
        /*0018*/ 	.word	0x00000000
	.align		4
        /*001c*/ 	.word	0xfffffffc


//--------------------- .nv.constant4             --------------------------
	.section	.nv.constant4,"a",@progbits
	.align	8
	.align		8
.nv.constant4:
        /*0000*/ 	.dword	_$_str


//--------------------- .text.attn_fwd            --------------------------
	.section	.text.attn_fwd,"ax",@progbits
	.align	128
        .global         attn_fwd
        .type           attn_fwd,@function
        .size           attn_fwd,(.L_x_3 - attn_fwd)
        .other          attn_fwd,@"STO_CUDA_ENTRY STV_DEFAULT"
attn_fwd:
.text.attn_fwd:
[----:B------:R-:W0:Y:S01]  /*0000*/  LDC R1, c[0x0][0x28] ;  /* 0x00000a00ff017b82 */ /* 0x000e220000000800 */
[----:B------:R-:W1:Y:S07]  /*0010*/  S2R R2, SR_CTAID.X ;  /* 0x0000000000027919 */ /* 0x000e6e0000002500 */
[----:B------:R-:W2:Y:S01]  /*0020*/  S2UR UR22, SR_CTAID.Y ;  /* 0x00000000001679c3 */ /* 0x000ea20000002600 */
[----:B------:R-:W-:Y:S01]  /*0030*/  ULDC.64 UR4, c[0x0][0x240] ;  /* 0x0000900000047ab9 */ /* 0x000fe20000000a00 */
[----:B------:R-:W-:Y:S01]  /*0040*/  ULDC.64 UR44, c[0x0][0x208] ;  /* 0x00008200002c7ab9 */ /* 0x000fe20000000a00 */
[----:B------:R-:W3:Y:S01]  /*0050*/  S2R R168, SR_TID.X ;  /* 0x0000000000a87919 */ /* 0x000ee20000002100 */
[----:B0-----:R-:W-:-:S04]  /*0060*/  VIADD R1, R1, 0xfffffee0 ;  /* 0xfffffee001017836 */ /* 0x001fc80000000000 */
[----:B------:R-:W0:Y:S08]  /*0070*/  LDC R8, c[0x0][0x248] ;  /* 0x00009200ff087b82 */ /* 0x000e300000000800 */
[----:B------:R-:W4:Y:S01]  /*0080*/  LDC.64 R10, c[0x0][0x210] ;  /* 0x00008400ff0a7b82 */ /* 0x000f220000000a00 */
[----:B--2---:R-:W-:Y:S01]  /*0090*/  UIMAD UR4, UR22, UR4, URZ ;  /* 0x00000004160472a4 */ /* 0x004fe2000f8e023f */
[----:B-1----:R-:W-:Y:S01]  /*00a0*/  IMAD.SHL.U32 R2, R2, 0x80, RZ ;  /* 0x0000008002027824 */ /* 0x002fe200078e00ff */
[----:B---3--:R-:W-:-:S04]  /*00b0*/  SHF.R.U32.HI R0, RZ, 0x7, R168 ;  /* 0x00000007ff007819 */ /* 0x008fc800000116a8 */
[----:B------:R-:W-:Y:S02]  /*00c0*/  LOP3.LUT R3, R2, 0x7f, R168, 0xf8, !PT ;  /* 0x0000007f02037812 */ /* 0x000fe400078ef8a8 */
[----:B------:R-:W-:-:S03]  /*00d0*/  SGXT.U32 R169, R0, 0x1 ;  /* 0x0000000100a9781a */ /* 0x000fc60000000000 */
[----:B------:R-:W-:Y:S01]  /*00e0*/  IMAD R3, R3, UR5, RZ ;  /* 0x0000000503037c24 */ /* 0x000fe2000f8e02ff */
[----:B------:R-:W-:Y:S01]  /*00f0*/  USHF.R.S32.HI UR5, URZ, 0x1f, UR4 ;  /* 0x0000001f3f057899 */ /* 0x000fe20008011404 */
[----:B0-----:R-:W-:-:S03]  /*0100*/  IMAD R7, R169, R8, RZ ;  /* 0x00000008a9077224 */ /* 0x001fc600078e02ff */
[----:B----4-:R-:W-:Y:S02]  /*0110*/  IADD3 R5, P0, P1, R3, UR4, R10 ;  /* 0x0000000403057c10 */ /* 0x010fe4000f91e00a */
[----:B------:R-:W-:Y:S01]  /*0120*/  SHF.R.S32.HI R0, RZ, 0x1f, R3 ;  /* 0x0000001fff007819 */ /* 0x000fe20000011403 */
[----:B------:R-:W-:-:S03]  /*0130*/  IMAD R3, R8, 0x2, R7 ;  /* 0x0000000208037824 */ /* 0x000fc600078e0207 */
[----:B------:R-:W-:Y:S01]  /*0140*/  IADD3.X R0, R0, UR5, R11, P0, P1 ;  /* 0x0000000500007c10 */ /* 0x000fe200087e240b */
[C---:B------:R-:W-:Y:S01]  /*0150*/  IMAD R9, R8.reuse, 0x2, R3 ;  /* 0x0000000208097824 */ /* 0x040fe200078e0203 */
[-C--:B------:R-:W-:Y:S02]  /*0160*/  IADD3 R10, P0, R7, R5.reuse, RZ ;  /* 0x00000005070a7210 */ /* 0x080fe40007f1e0ff */
[-C--:B------:R-:W-:Y:S02]  /*0170*/  IADD3 R12, P1, R3, R5.reuse, RZ ;  /* 0x00000005030c7210 */ /* 0x080fe40007f3e0ff */
[-C--:B------:R-:W-:Y:S01]  /*0180*/  LEA.HI.X.SX32 R11, R7, R0.reuse, 0x1, P0 ;  /* 0x00000000070b7211 */ /* 0x080fe200000f0eff */
[C---:B------:R-:W-:Y:S01]  /*0190*/  IMAD R7, R8.reuse, 0x2, R9 ;  /* 0x0000000208077824 */ /* 0x040fe200078e0209 */
[-C--:B------:R-:W-:Y:S02]  /*01a0*/  IADD3 R14, P0, R9, R5.reuse, RZ ;  /* 0x00000005090e7210 */ /* 0x080fe40007f1e0ff */
[-C--:B------:R-:W-:Y:S01]  /*01b0*/  LEA.HI.X.SX32 R13, R3, R0.reuse, 0x1, P1 ;  /* 0x00000000030d7211 */ /* 0x080fe200008f0eff */
[C---:B------:R-:W-:Y:S01]  /*01c0*/  IMAD R19, R8.reuse, 0x2, R7 ;  /* 0x0000000208137824 */ /* 0x040fe200078e0207 */
[-C--:B------:R-:W-:Y:S01]  /*01d0*/  LEA.HI.X.SX32 R15, R9, R0.reuse, 0x1, P0 ;  /* 0x00000000090f7211 */ /* 0x080fe200000f0eff */
[----:B------:R0:W2:Y:S01]  /*01e0*/  LDG.E.U8 R3, desc[UR44][R10.64] ;  /* 0x0000002c0a037981 */ /* 0x0000a2000c1e1100 */
[-C--:B------:R-:W-:Y:S01]  /*01f0*/  IADD3 R16, P1, R7, R5.reuse, RZ ;  /* 0x0000000507107210 */ /* 0x080fe20007f3e0ff */
[----:B------:R-:W-:Y:S01]  /*0200*/  IMAD R9, R8, 0x2, R19 ;  /* 0x0000000208097824 */ /* 0x000fe200078e0213 */
[----:B------:R-:W-:Y:S01]  /*0210*/  IADD3 R18, P0, R19, R5, RZ ;  /* 0x0000000513127210 */ /* 0x000fe20007f1e0ff */
[----:B------:R1:W3:Y:S01]  /*0220*/  LDG.E.U8 R4, desc[UR44][R12.64] ;  /* 0x0000002c0c047981 */ /* 0x0002e2000c1e1100 */
[----:B------:R-:W-:-:S02]  /*0230*/  LEA.HI.X.SX32 R17, R7, R0, 0x1, P1 ;  /* 0x0000000007117211 */ /* 0x000fc400008f0eff */
[-C--:B------:R-:W-:Y:S01]  /*0240*/  LEA.HI.X.SX32 R19, R19, R0.reuse, 0x1, P0 ;  /* 0x0000000013137211 */ /* 0x080fe200000f0eff */
[----:B------:R4:W5:Y:S01]  /*0250*/  LDG.E.U8 R6, desc[UR44][R14.64] ;  /* 0x0000002c0e067981 */ /* 0x000962000c1e1100 */
[CC--:B------:R-:W-:Y:S01]  /*0260*/  IADD3 R20, P0, R9.reuse, R5.reuse, RZ ;  /* 0x0000000509147210 */ /* 0x0c0fe20007f1e0ff */
[C---:B0-----:R-:W-:Y:S02]  /*0270*/  IMAD R11, R8.reuse, 0x2, R9 ;  /* 0x00000002080b7824 */ /* 0x041fe400078e0209 */
[----:B------:R0:W5:Y:S01]  /*0280*/  LDG.E.U8 R7, desc[UR44][R16.64] ;  /* 0x0000002c10077981 */ /* 0x000162000c1e1100 */
[-C--:B------:R-:W-:Y:S01]  /*0290*/  LEA.HI.X.SX32 R21, R9, R0.reuse, 0x1, P0 ;  /* 0x0000000009157211 */ /* 0x080fe200000f0eff */
[C---:B------:R-:W-:Y:S01]  /*02a0*/  IMAD R25, R8.reuse, 0x2, R11 ;  /* 0x0000000208197824 */ /* 0x040fe200078e020b */
[CC--:B------:R-:W-:Y:S01]  /*02b0*/  IADD3 R22, P0, R11.reuse, R5.reuse, RZ ;  /* 0x000000050b167210 */ /* 0x0c0fe20007f1e0ff */
[----:B------:R0:W5:Y:S02]  /*02c0*/  LDG.E.U8 R9, desc[UR44][R18.64] ;  /* 0x0000002c12097981 */ /* 0x000164000c1e1100 */
[C---:B-1----:R-:W-:Y:S01]  /*02d0*/  IMAD R13, R8.reuse, 0x2, R25 ;  /* 0x00000002080d7824 */ /* 0x042fe200078e0219 */
[-C--:B------:R-:W-:Y:S01]  /*02e0*/  LEA.HI.X.SX32 R23, R11, R0.reuse, 0x1, P0 ;  /* 0x000000000b177211 */ /* 0x080fe200000f0eff */
[----:B------:R1:W5:Y:S01]  /*02f0*/  LDG.E.U8 R10, desc[UR44][R20.64] ;  /* 0x0000002c140a7981 */ /* 0x000362000c1e1100 */
[-C--:B------:R-:W-:Y:S01]  /*0300*/  IADD3 R24, P1, R25, R5.reuse, RZ ;  /* 0x0000000519187210 */ /* 0x080fe20007f3e0ff */
[C---:B----4-:R-:W-:Y:S01]  /*0310*/  IMAD R15, R8.reuse, 0x2, R13 ;  /* 0x00000002080f7824 */ /* 0x050fe200078e020d */
[CC--:B------:R-:W-:Y:S01]  /*0320*/  IADD3 R26, P0, R13.reuse, R5.reuse, RZ ;  /* 0x000000050d1a7210 */ /* 0x0c0fe20007f1e0ff */
[----:B------:R4:W5:Y:S03]  /*0330*/  LDG.E.U8 R11, desc[UR44][R22.64] ;  /* 0x0000002c160b7981 */ /* 0x000966000c1e1100 */
[----:B------:R-:W-:Y:S01]  /*0340*/  LEA.HI.X.SX32 R27, R13, R0, 0x1, P0 ;  /* 0x000000000d1b7211 */ /* 0x000fe200000f0eff */
[----:B0-----:R-:W-:Y:S01]  /*0350*/  IMAD R17, R8, 0x2, R15 ;  /* 0x0000000208117824 */ /* 0x001fe200078e020f */
[----:B------:R-:W-:-:S02]  /*0360*/  IADD3 R18, P0, R15, R5, RZ ;  /* 0x000000050f127210 */ /* 0x000fc40007f1e0ff */
[-C--:B------:R-:W-:Y:S01]  /*0370*/  LEA.HI.X.SX32 R25, R25, R0.reuse, 0x1, P1 ;  /* 0x0000000019197211 */ /* 0x080fe200008f0eff */
[----:B------:R0:W5:Y:S01]  /*0380*/  LDG.E.U8 R13, desc[UR44][R26.64] ;  /* 0x0000002c1a0d7981 */ /* 0x000162000c1e1100 */
[-C--:B------:R-:W-:Y:S01]  /*0390*/  LEA.HI.X.SX32 R19, R15, R0.reuse, 0x1, P0 ;  /* 0x000000000f137211 */ /* 0x080fe200000f0eff */
[C---:B------:R-:W-:Y:S01]  /*03a0*/  IMAD R15, R8.reuse, 0x2, R17 ;  /* 0x00000002080f7824 */ /* 0x040fe200078e0211 */
[CC--:B-1----:R-:W-:Y:S01]  /*03b0*/  IADD3 R20, P0, R17.reuse, R5.reuse, RZ ;  /* 0x0000000511147210 */ /* 0x0c2fe20007f1e0ff */
[----:B------:R1:W5:Y:S02]  /*03c0*/  LDG.E.U8 R12, desc[UR44][R24.64] ;  /* 0x0000002c180c7981 */ /* 0x000364000c1e1100 */
[C---:B------:R-:W-:Y:S01]  /*03d0*/  IMAD R31, R8.reuse, 0x2, R15 ;  /* 0x00000002081f7824 */ /* 0x040fe200078e020f */
[----:B------:R-:W-:Y:S01]  /*03e0*/  LEA.HI.X.SX32 R21, R17, R0, 0x1, P0 ;  /* 0x0000000011157211 */ /* 0x000fe200000f0eff */
[----:B------:R-:W5:Y:S02]  /*03f0*/  LDG.E.U8 R14, desc[UR44][R18.64] ;  /* 0x0000002c120e7981 */ /* 0x000f64000c1e1100 */
[----:B------:R-:W-:Y:S01]  /*0400*/  IMAD R17, R8, 0x2, R31 ;  /* 0x0000000208117824 */ /* 0x000fe200078e021f */
[----:B----4-:R-:W-:-:S03]  /*0410*/  IADD3 R22, P0, R31, R5, RZ ;  /* 0x000000051f167210 */ /* 0x010fc60007f1e0ff */
[C---:B0-----:R-:W-:Y:S01]  /*0420*/  IMAD R27, R8.reuse, 0x2, R17 ;  /* 0x00000002081b7824 */ /* 0x041fe200078e0211 */
[-C--:B------:R-:W-:Y:S02]  /*0430*/  LEA.HI.X.SX32 R23, R31, R0.reuse, 0x1, P0 ;  /* 0x000000001f177211 */ /* 0x080fe400000f0eff */
[-C--:B-1----:R-:W-:Y:S01]  /*0440*/  IADD3 R24, P0, R17, R5.reuse, RZ ;  /* 0x0000000511187210 */ /* 0x082fe20007f1e0ff */
[C---:B------:R-:W-:Y:S01]  /*0450*/  IMAD R31, R8.reuse, 0x2, R27 ;  /* 0x00000002081f7824 */ /* 0x040fe200078e021b */
[-C--:B------:R-:W-:Y:S02]  /*0460*/  IADD3 R28, P1, R15, R5.reuse, RZ ;  /* 0x000000050f1c7210 */ /* 0x080fe40007f3e0ff */
[-C--:B------:R-:W-:Y:S01]  /*0470*/  LEA.HI.X.SX32 R25, R17, R0.reuse, 0x1, P0 ;  /* 0x0000000011197211 */ /* 0x080fe200000f0eff */
[----:B------:R-:W-:Y:S01]  /*0480*/  IMAD R33, R8, 0x2, R31 ;  /* 0x0000000208217824 */ /* 0x000fe200078e021f */
[----:B------:R-:W-:Y:S01]  /*0490*/  IADD3 R26, P0, R27, R5, RZ ;  /* 0x000000051b1a7210 */ /* 0x000fe20007f1e0ff */
[----:B------:R-:W4:Y:S01]  /*04a0*/  LDG.E.U8 R17, desc[UR44][R22.64] ;  /* 0x0000002c16117981 */ /* 0x000f22000c1e1100 */
[----:B------:R-:W-:-:S03]  /*04b0*/  LEA.HI.X.SX32 R29, R15, R0, 0x1, P1 ;  /* 0x000000000f1d7211 */ /* 0x000fc600008f0eff */
[----:B------:R0:W4:Y:S01]  /*04c0*/  LDG.E.U8 R15, desc[UR44][R20.64] ;  /* 0x0000002c140f7981 */ /* 0x000122000c1e1100 */
[----:B------:R-:W-:Y:S02]  /*04d0*/  LEA.HI.X.SX32 R27, R27, R0, 0x1, P0 ;  /* 0x000000001b1b7211 */ /* 0x000fe400000f0eff */
[-C--:B------:R-:W-:Y:S01]  /*04e0*/  IADD3 R32, P0, R33, R5.reuse, RZ ;  /* 0x0000000521207210 */ /* 0x080fe20007f1e0ff */
[----:B------:R1:W4:Y:S01]  /*04f0*/  LDG.E.U8 R16, desc[UR44][R28.64] ;  /* 0x0000002c1c107981 */ /* 0x000322000c1e1100 */
[----:B------:R-:W-:-:S03]  /*0500*/  IADD3 R30, P1, R31, R5, RZ ;  /* 0x000000051f1e7210 */ /* 0x000fc60007f3e0ff */
[----:B------:R1:W4:Y:S01]  /*0510*/  LDG.E.U8 R18, desc[UR44][R24.64] ;  /* 0x0000002c18127981 */ /* 0x000322000c1e1100 */
[C---:B0-----:R-:W-:Y:S01]  /*0520*/  IMAD R21, R8.reuse, 0x2, R33 ;  /* 0x0000000208157824 */ /* 0x041fe200078e0221 */
[----:B------:R-:W-:Y:S02]  /*0530*/  LEA.HI.X.SX32 R33, R33, R0, 0x1, P0 ;  /* 0x0000000021217211 */ /* 0x000fe400000f0eff */
[----:B------:R0:W4:Y:S01]  /*0540*/  LDG.E.U8 R19, desc[UR44][R26.64] ;  /* 0x0000002c1a137981 */ /* 0x000122000c1e1100 */
[----:B------:R-:W-:Y:S01]  /*0550*/  IMAD R23, R8, 0x2, R21 ;  /* 0x0000000208177824 */ /* 0x000fe200078e0215 */
[----:B-1----:R-:W-:-:S03]  /*0560*/  IADD3 R28, P0, R21, R5, RZ ;  /* 0x00000005151c7210 */ /* 0x002fc60007f1e0ff */
[C---:B------:R-:W-:Y:S01]  /*0570*/  IMAD R37, R8.reuse, 0x2, R23 ;  /* 0x0000000208257824 */ /* 0x040fe200078e0217 */
[-C--:B------:R-:W-:Y:S02]  /*0580*/  LEA.HI.X.SX32 R29, R21, R0.reuse, 0x1, P0 ;  /* 0x00000000151d7211 */ /* 0x080fe400000f0eff */
[-C--:B------:R-:W-:Y:S01]  /*0590*/  IADD3 R34, P0, R23, R5.reuse, RZ ;  /* 0x0000000517227210 */ /* 0x080fe20007f1e0ff */
[C---:B------:R-:W-:Y:S01]  /*05a0*/  IMAD R25, R8.reuse, 0x2, R37 ;  /* 0x0000000208197824 */ /* 0x040fe200078e0225 */
[-C--:B------:R-:W-:Y:S01]  /*05b0*/  LEA.HI.X.SX32 R31, R31, R0.reuse, 0x1, P1 ;  /* 0x000000001f1f7211 */ /* 0x080fe200008f0eff */
[----:B------:R1:W4:Y:S01]  /*05c0*/  LDG.E.U8 R21, desc[UR44][R32.64] ;  /* 0x0000002c20157981 */ /* 0x000322000c1e1100 */
[-C--:B------:R-:W-:Y:S01]  /*05d0*/  LEA.HI.X.SX32 R35, R23, R0.reuse, 0x1, P0 ;  /* 0x0000000017237211 */ /* 0x080fe200000f0eff */
[C---:B0-----:R-:W-:Y:S01]  /*05e0*/  IMAD R27, R8.reuse, 0x2, R25 ;  /* 0x00000002081b7824 */ /* 0x041fe200078e0219 */
[CC--:B------:R-:W-:Y:S01]  /*05f0*/  IADD3 R38, P0, R25.reuse, R5.reuse, RZ ;  /* 0x0000000519267210 */ /* 0x0c0fe20007f1e0ff */
[----:B------:R0:W4:Y:S03]  /*0600*/  LDG.E.U8 R20, desc[UR44][R30.64] ;  /* 0x0000002c1e147981 */ /* 0x000126000c1e1100 */
[----:B------:R-:W-:Y:S01]  /*0610*/  LEA.HI.X.SX32 R39, R25, R0, 0x1, P0 ;  /* 0x0000000019277211 */ /* 0x000fe200000f0eff */
[----:B------:R0:W4:Y:S01]  /*0620*/  LDG.E.U8 R22, desc[UR44][R28.64] ;  /* 0x0000002c1c167981 */ /* 0x000122000c1e1100 */
[----:B-1----:R-:W-:Y:S01]  /*0630*/  IMAD R33, R8, 0x2, R27 ;  /* 0x0000000208217824 */ /* 0x002fe200078e021b */
[----:B------:R-:W-:-:S02]  /*0640*/  IADD3 R36, P1, R37, R5, RZ ;  /* 0x0000000525247210 */ /* 0x000fc40007f3e0ff */
[----:B------:R1:W4:Y:S01]  /*0650*/  LDG.E.U8 R23, desc[UR44][R34.64] ;  /* 0x0000002c22177981 */ /* 0x000322000c1e1100 */
[----:B0-----:R-:W-:-:S03]  /*0660*/  IADD3 R30, P0, R27, R5, RZ ;  /* 0x000000051b1e7210 */ /* 0x001fc60007f1e0ff */
[----:B------:R-:W4:Y:S01]  /*0670*/  LDG.E.U8 R25, desc[UR44][R38.64] ;  /* 0x0000002c26197981 */ /* 0x000f22000c1e1100 */
[-C--:B------:R-:W-:Y:S01]  /*0680*/  LEA.HI.X.SX32 R31, R27, R0.reuse, 0x1, P0 ;  /* 0x000000001b1f7211 */ /* 0x080fe200000f0eff */
[----:B------:R-:W-:Y:S01]  /*0690*/  IMAD R27, R8, 0x2, R33 ;  /* 0x00000002081b7824 */ /* 0x000fe200078e0221 */
[----:B------:R-:W-:-:S03]  /*06a0*/  LEA.HI.X.SX32 R37, R37, R0, 0x1, P1 ;  /* 0x0000000025257211 */ /* 0x000fc600008f0eff */
[C---:B------:R-:W-:Y:S01]  /*06b0*/  IMAD R29, R8.reuse, 0x2, R27 ;  /* 0x00000002081d7824 */ /* 0x040fe200078e021b */
[CC--:B------:R-:W-:Y:S01]  /*06c0*/  IADD3 R32, P0, R33.reuse, R5.reuse, RZ ;  /* 0x0000000521207210 */ /* 0x0c0fe20007f1e0ff */
[----:B------:R0:W4:Y:S03]  /*06d0*/  LDG.E.U8 R24, desc[UR44][R36.64] ;  /* 0x0000002c24187981 */ /* 0x000126000c1e1100 */
[----:B------:R-:W-:Y:S01]  /*06e0*/  LEA.HI.X.SX32 R33, R33, R0, 0x1, P0 ;  /* 0x0000000021217211 */ /* 0x000fe200000f0eff */
[----:B------:R-:W4:Y:S01]  /*06f0*/  LDG.E.U8 R26, desc[UR44][R30.64] ;  /* 0x0000002c1e1a7981 */ /* 0x000f22000c1e1100 */
[----:B-1----:R-:W-:Y:S01]  /*0700*/  IADD3 R34, P0, R29, R5, RZ ;  /* 0x000000051d227210 */ /* 0x002fe20007f1e0ff */
[----:B0-----:R-:W-:-:S03]  /*0710*/  IMAD R37, R8, 0x2, R29 ;  /* 0x0000000208257824 */ /* 0x001fc600078e021d */
[----:B------:R-:W-:Y:S01]  /*0720*/  LEA.HI.X.SX32 R35, R29, R0, 0x1, P0 ;  /* 0x000000001d237211 */ /* 0x000fe200000f0eff */
[----:B------:R-:W-:Y:S01]  /*0730*/  IMAD R39, R8, 0x2, R37 ;  /* 0x0000000208277824 */ /* 0x000fe200078e0225 */
[----:B------:R-:W-:-:S03]  /*0740*/  IADD3 R36, P0, R37, R5, RZ ;  /* 0x0000000525247210 */ /* 0x000fc60007f1e0ff */
[----:B------:R-:W4:Y:S01]  /*0750*/  LDG.E.U8 R29, desc[UR44][R34.64] ;  /* 0x0000002c221d7981 */ /* 0x000f22000c1e1100 */
[C---:B------:R-:W-:Y:S01]  /*0760*/  IMAD R43, R8.reuse, 0x2, R39 ;  /* 0x00000002082b7824 */ /* 0x040fe200078e0227 */
[-C--:B------:R-:W-:Y:S02]  /*0770*/  IADD3 R40, P1, R27, R5.reuse, RZ ;  /* 0x000000051b287210 */ /* 0x080fe40007f3e0ff */
[-C--:B------:R-:W-:Y:S01]  /*0780*/  LEA.HI.X.SX32 R37, R37, R0.reuse, 0x1, P0 ;  /* 0x0000000025257211 */ /* 0x080fe200000f0eff */
[----:B------:R-:W-:Y:S01]  /*0790*/  IMAD R45, R8, 0x2, R43 ;  /* 0x00000002082d7824 */ /* 0x000fe200078e022b */
[----:B------:R-:W-:Y:S02]  /*07a0*/  IADD3 R38, P0, R39, R5, RZ ;  /* 0x0000000527267210 */ /* 0x000fe40007f1e0ff */
[-C--:B------:R-:W-:Y:S01]  /*07b0*/  LEA.HI.X.SX32 R41, R27, R0.reuse, 0x1, P1 ;  /* 0x000000001b297211 */ /* 0x080fe200008f0eff */
[----:B------:R-:W4:Y:S01]  /*07c0*/  LDG.E.U8 R30, desc[UR44][R36.64] ;  /* 0x0000002c241e7981 */ /* 0x000f22000c1e1100 */
[----:B------:R-:W-:-:S03]  /*07d0*/  LEA.HI.X.SX32 R39, R39, R0, 0x1, P0 ;  /* 0x0000000027277211 */ /* 0x000fc600000f0eff */
[----:B------:R0:W4:Y:S01]  /*07e0*/  LDG.E.U8 R27, desc[UR44][R32.64] ;  /* 0x0000002c201b7981 */ /* 0x000122000c1e1100 */
[----:B------:R-:W-:-:S03]  /*07f0*/  IADD3 R44, P0, R45, R5, RZ ;  /* 0x000000052d2c7210 */ /* 0x000fc60007f1e0ff */
[----:B------:R1:W4:Y:S01]  /*0800*/  LDG.E.U8 R28, desc[UR44][R40.64] ;  /* 0x0000002c281c7981 */ /* 0x000322000c1e1100 */
[----:B------:R-:W-:-:S03]  /*0810*/  IADD3 R42, P1, R43, R5, RZ ;  /* 0x000000052b2a7210 */ /* 0x000fc60007f3e0ff */
[----:B------:R1:W4:Y:S01]  /*0820*/  LDG.E.U8 R31, desc[UR44][R38.64] ;  /* 0x0000002c261f7981 */ /* 0x000322000c1e1100 */
[----:B0-----:R-:W-:Y:S01]  /*0830*/  IMAD R33, R8, 0x2, R45 ;  /* 0x0000000208217824 */ /* 0x001fe200078e022d */
[----:B------:R-:W-:-:S03]  /*0840*/  LEA.HI.X.SX32 R45, R45, R0, 0x1, P0 ;  /* 0x000000002d2d7211 */ /* 0x000fc600000f0eff */
        /* <DEDUP_REMOVED lines=9> */
[C---:B------:R-:W-:Y:S01]  /*08e0*/  IMAD R39, R8.reuse, 0x2, R37 ;  /* 0x0000000208277824 */ /* 0x040fe200078e0225 */
[CC--:B------:R-:W-:Y:S01]  /*08f0*/  IADD3 R50, P0, R37.reuse, R5.reuse, RZ ;  /* 0x0000000525327210 */ /* 0x0c0fe20007f1e0ff */
[----:B------:R1:W4:Y:S03]  /*0900*/  LDG.E.U8 R32, desc[UR44][R42.64] ;  /* 0x0000002c2a207981 */ /* 0x000326000c1e1100 */
[----:B------:R-:W-:Y:S01]  /*0910*/  LEA.HI.X.SX32 R51, R37, R0, 0x1, P0 ;  /* 0x0000000025337211 */ /* 0x000fe200000f0eff */
[----:B------:R1:W4:Y:S01]  /*0920*/  LDG.E.U8 R34, desc[UR44][R40.64] ;  /* 0x0000002c28227981 */ /* 0x000322000c1e1100 */
[----:B0-----:R-:W-:Y:S01]  /*0930*/  IMAD R45, R8, 0x2, R39 ;  /* 0x00000002082d7824 */ /* 0x001fe200078e0227 */
[----:B------:R-:W-:-:S02]  /*0940*/  IADD3 R48, P1, R49, R5, RZ ;  /* 0x0000000531307210 */ /* 0x000fc40007f3e0ff */
[----:B------:R0:W4:Y:S01]  /*0950*/  LDG.E.U8 R35, desc[UR44][R46.64] ;  /* 0x0000002c2e237981 */ /* 0x000122000c1e1100 */
[----:B-1----:R-:W-:-:S03]  /*0960*/  IADD3 R42, P0, R39, R5, RZ ;  /* 0x00000005272a7210 */ /* 0x002fc60007f1e0ff */
        /* <DEDUP_REMOVED lines=9> */
[----:B0-----:R-:W-:Y:S01]  /*0a00*/  IADD3 R46, P0, R41, R5, RZ ;  /* 0x00000005292e7210 */ /* 0x001fe20007f1e0ff */
[----:B-1----:R-:W-:-:S03]  /*0a10*/  IMAD R49, R8, 0x2, R41 ;  /* 0x0000000208317824 */ /* 0x002fc600078e0229 */
        /* <DEDUP_REMOVED lines=76> */
[C---:B--2---:R-:W-:Y:S01]  /*0ee0*/  IMAD R63, R8.reuse, 0x2, R61 ;  /* 0x00000002083f7824 */ /* 0x044fe200078e023d */
[CC--:B------:R-:W-:Y:S01]  /*0ef0*/  IADD3 R74, P0, R61.reuse, R5.reuse, RZ ;  /* 0x000000053d4a7210 */ /* 0x0c0fe20007f1e0ff */
[----:B------:R1:W2:Y:S03]  /*0f00*/  LDG.E.U8 R56, desc[UR44][R66.64] ;  /* 0x0000002c42387981 */ /* 0x0002a6000c1e1100 */
[----:B------:R-:W-:Y:S01]  /*0f10*/  LEA.HI.X.SX32 R75, R61, R0, 0x1, P0 ;  /* 0x000000003d4b7211 */ /* 0x000fe200000f0eff */
[----:B------:R3:W2:Y:S01]  /*0f20*/  LDG.E.U8 R58, desc[UR44][R64.64] ;  /* 0x0000002c403a7981 */ /* 0x0006a2000c1e1100 */
[----:B0-----:R-:W-:Y:S01]  /*0f30*/  IMAD R69, R8, 0x2, R63 ;  /* 0x0000000208457824 */ /* 0x001fe200078e023f */
[----:B------:R-:W-:-:S02]  /*0f40*/  IADD3 R72, P1, R73, R5, RZ ;  /* 0x0000000549487210 */ /* 0x000fc40007f3e0ff */
[----:B------:R0:W2:Y:S01]  /*0f50*/  LDG.E.U8 R59, desc[UR44][R70.64] ;  /* 0x0000002c463b7981 */ /* 0x0000a2000c1e1100 */
[----:B-1----:R-:W-:-:S03]  /*0f60*/  IADD3 R66, P0, R63, R5, RZ ;  /* 0x000000053f427210 */ /* 0x002fc60007f1e0ff */
[----:B------:R-:W2:Y:S01]  /*0f70*/  LDG.E.U8 R61, desc[UR44][R74.64] ;  /* 0x0000002c4a3d7981 */ /* 0x000ea2000c1e1100 */
[-C--:B------:R-:W-:Y:S01]  /*0f80*/  LEA.HI.X.SX32 R67, R63, R0.reuse, 0x1, P0 ;  /* 0x000000003f437211 */ /* 0x080fe200000f0eff */
[----:B------:R-:W-:Y:S01]  /*0f90*/  IMAD R63, R8, 0x2, R69 ;  /* 0x00000002083f7824 */ /* 0x000fe200078e0245 */
[----:B------:R-:W-:-:S03]  /*0fa0*/  LEA.HI.X.SX32 R73, R73, R0, 0x1, P1 ;  /* 0x0000000049497211 */ /* 0x000fc600008f0eff */
[C---:B---3--:R-:W-:Y:S01]  /*0fb0*/  IMAD R65, R8.reuse, 0x2, R63 ;  /* 0x0000000208417824 */ /* 0x048fe200078e023f */
[CC--:B------:R-:W-:Y:S01]  /*0fc0*/  IADD3 R68, P0, R69.reuse, R5.reuse, RZ ;  /* 0x0000000545447210 */ /* 0x0c0fe20007f1e0ff */
[----:B------:R1:W3:Y:S03]  /*0fd0*/  LDG.E.U8 R60, desc[UR44][R72.64] ;  /* 0x0000002c483c7981 */ /* 0x0002e6000c1e1100 */
[----:B------:R-:W-:Y:S01]  /*0fe0*/  LEA.HI.X.SX32 R69, R69, R0, 0x1, P0 ;  /* 0x0000000045457211 */ /* 0x000fe200000f0eff */
[----:B------:R-:W3:Y:S01]  /*0ff0*/  LDG.E.U8 R62, desc[UR44][R66.64] ;  /* 0x0000002c423e7981 */ /* 0x000ee2000c1e1100 */
[----:B0-----:R-:W-:Y:S01]  /*1000*/  IADD3 R70, P0, R65, R5, RZ ;  /* 0x0000000541467210 */ /* 0x001fe20007f1e0ff */
[----:B-1----:R-:W-:-:S03]  /*1010*/  IMAD R73, R8, 0x2, R65 ;  /* 0x0000000208497824 */ /* 0x002fc600078e0241 */
[----:B------:R-:W-:Y:S01]  /*1020*/  LEA.HI.X.SX32 R71, R65, R0, 0x1, P0 ;  /* 0x0000000041477211 */ /* 0x000fe200000f0eff */
[----:B------:R-:W-:Y:S01]  /*1030*/  IMAD R75, R8, 0x2, R73 ;  /* 0x00000002084b7824 */ /* 0x000fe200078e0249 */
[----:B------:R-:W-:-:S03]  /*1040*/  IADD3 R72, P0, R73, R5, RZ ;  /* 0x0000000549487210 */ /* 0x000fc60007f1e0ff */
[----:B------:R-:W3:Y:S01]  /*1050*/  LDG.E.U8 R65, desc[UR44][R70.64] ;  /* 0x0000002c46417981 */ /* 0x000ee2000c1e1100 */
[C---:B------:R-:W-:Y:S01]  /*1060*/  IMAD R79, R8.reuse, 0x2, R75 ;  /* 0x00000002084f7824 */ /* 0x040fe200078e024b */
[-C--:B------:R-:W-:Y:S02]  /*1070*/  IADD3 R76, P1, R63, R5.reuse, RZ ;  /* 0x000000053f4c7210 */ /* 0x080fe40007f3e0ff */
[-C--:B------:R-:W-:Y:S01]  /*1080*/  LEA.HI.X.SX32 R73, R73, R0.reuse, 0x1, P0 ;  /* 0x0000000049497211 */ /* 0x080fe200000f0eff */
[----:B------:R-:W-:Y:S01]  /*1090*/  IMAD R81, R8, 0x2, R79 ;  /* 0x0000000208517824 */ /* 0x000fe200078e024f */
[----:B------:R-:W-:Y:S02]  /*10a0*/  IADD3 R74, P0, R75, R5, RZ ;  /* 0x000000054b4a7210 */ /* 0x000fe40007f1e0ff */
[-C--:B------:R-:W-:Y:S01]  /*10b0*/  LEA.HI.X.SX32 R77, R63, R0.reuse, 0x1, P1 ;  /* 0x000000003f4d7211 */ /* 0x080fe200008f0eff */
[----:B------:R-:W3:Y:S01]  /*10c0*/  LDG.E.U8 R66, desc[UR44][R72.64] ;  /* 0x0000002c48427981 */ /* 0x000ee2000c1e1100 */
[----:B------:R-:W-:-:S03]  /*10d0*/  LEA.HI.X.SX32 R75, R75, R0, 0x1, P0 ;  /* 0x000000004b4b7211 */ /* 0x000fc600000f0eff */
[----:B------:R0:W3:Y:S01]  /*10e0*/  LDG.E.U8 R63, desc[UR44][R68.64] ;  /* 0x0000002c443f7981 */ /* 0x0000e2000c1e1100 */
[----:B------:R-:W-:-:S03]  /*10f0*/  IADD3 R80, P0, R81, R5, RZ ;  /* 0x0000000551507210 */ /* 0x000fc60007f1e0ff */
[----:B------:R1:W3:Y:S01]  /*1100*/  LDG.E.U8 R64, desc[UR44][R76.64] ;  /* 0x0000002c4c407981 */ /* 0x0002e2000c1e1100 */
[----:B------:R-:W-:-:S03]  /*1110*/  IADD3 R78, P1, R79, R5, RZ ;  /* 0x000000054f4e7210 */ /* 0x000fc60007f3e0ff */
[----:B------:R5:W3:Y:S01]  /*1120*/  LDG.E.U8 R67, desc[UR44][R74.64] ;  /* 0x0000002c4a437981 */ /* 0x000ae2000c1e1100 */
        /* <DEDUP_REMOVED lines=11> */
[C---:B-----5:R-:W-:Y:S01]  /*11e0*/  IMAD R75, R8.reuse, 0x2, R73 ;  /* 0x00000002084b7824 */ /* 0x060fe200078e0249 */
[CC--:B------:R-:W-:Y:S01]  /*11f0*/  IADD3 R86, P0, R73.reuse, R5.reuse, RZ ;  /* 0x0000000549567210 */ /* 0x0c0fe20007f1e0ff */
[----:B------:R1:W5:Y:S03]  /*1200*/  LDG.E.U8 R68, desc[UR44][R78.64] ;  /* 0x0000002c4e447981 */ /* 0x000366000c1e1100 */
[----:B------:R-:W-:Y:S01]  /*1210*/  LEA.HI.X.SX32 R87, R73, R0, 0x1, P0 ;  /* 0x0000000049577211 */ /* 0x000fe200000f0eff */
[----:B------:R1:W2:Y:S01]  /*1220*/  LDG.E.U8 R70, desc[UR44][R76.64] ;  /* 0x0000002c4c467981 */ /* 0x0002a2000c1e1100 */
[----:B0-----:R-:W-:Y:S01]  /*1230*/  IMAD R81, R8, 0x2, R75 ;  /* 0x0000000208517824 */ /* 0x001fe200078e024b */
[----:B------:R-:W-:-:S02]  /*1240*/  IADD3 R84, P1, R85, R5, RZ ;  /* 0x0000000555547210 */ /* 0x000fc40007f3e0ff */
[----:B------:R0:W3:Y:S01]  /*1250*/  LDG.E.U8 R71, desc[UR44][R82.64] ;  /* 0x0000002c52477981 */ /* 0x0000e2000c1e1100 */
[----:B-1----:R-:W-:-:S03]  /*1260*/  IADD3 R78, P0, R75, R5, RZ ;  /* 0x000000054b4e7210 */ /* 0x002fc60007f1e0ff */
[----:B------:R-:W5:Y:S01]  /*1270*/  LDG.E.U8 R73, desc[UR44][R86.64] ;  /* 0x0000002c56497981 */ /* 0x000f62000c1e1100 */
[-C--:B------:R-:W-:Y:S01]  /*1280*/  LEA.HI.X.SX32 R79, R75, R0.reuse, 0x1, P0 ;  /* 0x000000004b4f7211 */ /* 0x080fe200000f0eff */
[----:B------:R-:W-:Y:S01]  /*1290*/  IMAD R75, R8, 0x2, R81 ;  /* 0x00000002084b7824 */ /* 0x000fe200078e0251 */
[----:B------:R-:W-:-:S03]  /*12a0*/  LEA.HI.X.SX32 R85, R85, R0, 0x1, P1 ;  /* 0x0000000055557211 */ /* 0x000fc600008f0eff */
[C---:B------:R-:W-:Y:S01]  /*12b0*/  IMAD R77, R8.reuse, 0x2, R75 ;  /* 0x00000002084d7824 */ /* 0x040fe200078e024b */
[CC--:B------:R-:W-:Y:S01]  /*12c0*/  IADD3 R80, P0, R81.reuse, R5.reuse, RZ ;  /* 0x0000000551507210 */ /* 0x0c0fe20007f1e0ff */
[----:B------:R1:W5:Y:S03]  /*12d0*/  LDG.E.U8 R72, desc[UR44][R84.64] ;  /* 0x0000002c54487981 */ /* 0x000366000c1e1100 */
[----:B------:R-:W-:Y:S01]  /*12e0*/  LEA.HI.X.SX32 R81, R81, R0, 0x1, P0 ;  /* 0x0000000051517211 */ /* 0x000fe200000f0eff */
[----:B------:R-:W5:Y:S01]  /*12f0*/  LDG.E.U8 R74, desc[UR44][R78.64] ;  /* 0x0000002c4e4a7981 */ /* 0x000f62000c1e1100 */
[----:B0-----:R-:W-:Y:S01]  /*1300*/  IADD3 R82, P0, R77, R5, RZ ;  /* 0x000000054d527210 */ /* 0x001fe20007f1e0ff */
[----:B-1----:R-:W-:-:S03]  /*1310*/  IMAD R85, R8, 0x2, R77 ;  /* 0x0000000208557824 */ /* 0x002fc600078e024d */
[----:B------:R-:W-:Y:S01]  /*1320*/  LEA.HI.X.SX32 R83, R77, R0, 0x1, P0 ;  /* 0x000000004d537211 */ /* 0x000fe200000f0eff */
[----:B------:R-:W-:Y:S01]  /*1330*/  IMAD R87, R8, 0x2, R85 ;  /* 0x0000000208577824 */ /* 0x000fe200078e0255 */
[----:B------:R-:W-:-:S03]  /*1340*/  IADD3 R84, P0, R85, R5, RZ ;  /* 0x0000000555547210 */ /* 0x000fc60007f1e0ff */
[----:B------:R-:W5:Y:S01]  /*1350*/  LDG.E.U8 R77, desc[UR44][R82.64] ;  /* 0x0000002c524d7981 */ /* 0x000f62000c1e1100 */
[C---:B------:R-:W-:Y:S01]  /*1360*/  IMAD R91, R8.reuse, 0x2, R87 ;  /* 0x00000002085b7824 */ /* 0x040fe200078e0257 */
[-C--:B------:R-:W-:Y:S02]  /*1370*/  IADD3 R88, P1, R75, R5.reuse, RZ ;  /* 0x000000054b587210 */ /* 0x080fe40007f3e0ff */
[-C--:B------:R-:W-:Y:S01]  /*1380*/  LEA.HI.X.SX32 R85, R85, R0.reuse, 0x1, P0 ;  /* 0x0000000055557211 */ /* 0x080fe200000f0eff */
[----:B------:R-:W-:Y:S01]  /*1390*/  IMAD R93, R8, 0x2, R91 ;  /* 0x00000002085d7824 */ /* 0x000fe200078e025b */
[----:B------:R-:W-:Y:S02]  /*13a0*/  IADD3 R86, P0, R87, R5, RZ ;  /* 0x0000000557567210 */ /* 0x000fe40007f1e0ff */
[-C--:B------:R-:W-:Y:S01]  /*13b0*/  LEA.HI.X.SX32 R89, R75, R0.reuse, 0x1, P1 ;  /* 0x000000004b597211 */ /* 0x080fe200008f0eff */
[----:B------:R-:W5:Y:S01]  /*13c0*/  LDG.E.U8 R78, desc[UR44][R84.64] ;  /* 0x0000002c544e7981 */ /* 0x000f62000c1e1100 */
[----:B------:R-:W-:-:S03]  /*13d0*/  LEA.HI.X.SX32 R87, R87, R0, 0x1, P0 ;  /* 0x0000000057577211 */ /* 0x000fc600000f0eff */
[----:B------:R0:W5:Y:S01]  /*13e0*/  LDG.E.U8 R75, desc[UR44][R80.64] ;  /* 0x0000002c504b7981 */ /* 0x000162000c1e1100 */
[----:B------:R-:W-:-:S03]  /*13f0*/  IADD3 R92, P0, R93, R5, RZ ;  /* 0x000000055d5c7210 */ /* 0x000fc60007f1e0ff */
[----:B------:R1:W5:Y:S01]  /*1400*/  LDG.E.U8 R76, desc[UR44][R88.64] ;  /* 0x0000002c584c7981 */ /* 0x000362000c1e1100 */
[----:B------:R-:W-:-:S03]  /*1410*/  IADD3 R90, P1, R91, R5, RZ ;  /* 0x000000055b5a7210 */ /* 0x000fc60007f3e0ff */
[----:B------:R1:W5:Y:S01]  /*1420*/  LDG.E.U8 R79, desc[UR44][R86.64] ;  /* 0x0000002c564f7981 */ /* 0x000362000c1e1100 */
        /* <DEDUP_REMOVED lines=9> */
[----:B------:R0:W5:Y:S01]  /*14c0*/  LDG.E.U8 R81, desc[UR44][R92.64] ;  /* 0x0000002c5c517981 */ /* 0x000162000c1e1100 */
[-C--:B------:R-:W-:Y:S01]  /*14d0*/  LEA.HI.X.SX32 R95, R83, R0.reuse, 0x1, P0 ;  /* 0x00000000535f7211 */ /* 0x080fe200000f0eff */
[C---:B------:R-:W-:Y:S01]  /*14e0*/  IMAD R87, R8.reuse, 0x2, R85 ;  /* 0x0000000208577824 */ /* 0x040fe200078e0255 */
[CC--:B------:R-:W-:Y:S01]  /*14f0*/  IADD3 R98, P0, R85.reuse, R5.reuse, RZ ;  /* 0x0000000555627210 */ /* 0x0c0fe20007f1e0ff */
[----:B------:R1:W5:Y:S03]  /*1500*/  LDG.E.U8 R80, desc[UR44][R90.64] ;  /* 0x0000002c5a507981 */ /* 0x000366000c1e1100 */
[----:B------:R-:W-:Y:S01]  /*1510*/  LEA.HI.X.SX32 R99, R85, R0, 0x1, P0 ;  /* 0x0000000055637211 */ /* 0x000fe200000f0eff */
[----:B------:R1:W5:Y:S01]  /*1520*/  LDG.E.U8 R82, desc[UR44][R88.64] ;  /* 0x0000002c58527981 */ /* 0x000362000c1e1100 */
[----:B0-----:R-:W-:Y:S01]  /*1530*/  IMAD R93, R8, 0x2, R87 ;  /* 0x00000002085d7824 */ /* 0x001fe200078e0257 */
[----:B------:R-:W-:-:S02]  /*1540*/  IADD3 R96, P1, R97, R5, RZ ;  /* 0x0000000561607210 */ /* 0x000fc40007f3e0ff */
[----:B------:R0:W5:Y:S01]  /*1550*/  LDG.E.U8 R83, desc[UR44][R94.64] ;  /* 0x0000002c5e537981 */ /* 0x000162000c1e1100 */
        /* <DEDUP_REMOVED lines=9> */
[----:B------:R1:W5:Y:S01]  /*15f0*/  LDG.E.U8 R86, desc[UR44][R90.64] ;  /* 0x0000002c5a567981 */ /* 0x000362000c1e1100 */
[-C--:B0-----:R-:W-:Y:S01]  /*1600*/  IADD3 R94, P0, R101, R5.reuse, RZ ;  /* 0x00000005655e7210 */ /* 0x081fe20007f1e0ff */
[----:B-1----:R-:W-:Y:S01]  /*1610*/  IMAD R97, R8, 0x2, R101 ;  /* 0x0000000208617824 */ /* 0x002fe200078e0265 */
[----:B------:R-:W-:-:S03]  /*1620*/  IADD3 R92, P1, R87, R5, RZ ;  /* 0x00000005575c7210 */ /* 0x000fc60007f3e0ff */
[C---:B------:R-:W-:Y:S01]  /*1630*/  IMAD R99, R8.reuse, 0x2, R97 ;  /* 0x0000000208637824 */ /* 0x040fe200078e0261 */
[-C--:B------:R-:W-:Y:S02]  /*1640*/  LEA.HI.X.SX32 R95, R101, R0.reuse, 0x1, P0 ;  /* 0x00000000655f7211 */ /* 0x080fe400000f0eff */
[-C--:B------:R-:W-:Y:S01]  /*1650*/  IADD3 R96, P0, R97, R5.reuse, RZ ;  /* 0x0000000561607210 */ /* 0x080fe20007f1e0ff */
[C---:B------:R-:W-:Y:S01]  /*1660*/  IMAD R101, R8.reuse, 0x2, R99 ;  /* 0x0000000208657824 */ /* 0x040fe200078e0263 */
[-C--:B------:R-:W-:Y:S01]  /*1670*/  LEA.HI.X.SX32 R93, R87, R0.reuse, 0x1, P1 ;  /* 0x00000000575d7211 */ /* 0x080fe200008f0eff */
[----:B------:R-:W5:Y:S01]  /*1680*/  LDG.E.U8 R103, desc[UR44][R94.64] ;  /* 0x0000002c5e677981 */ /* 0x000f62000c1e1100 */
[----:B------:R-:W-:Y:S01]  /*1690*/  LEA.HI.X.SX32 R97, R97, R0, 0x1, P0 ;  /* 0x0000000061617211 */ /* 0x000fe200000f0eff */
[----:B------:R-:W-:Y:S01]  /*16a0*/  IMAD R107, R8, 0x2, R101 ;  /* 0x00000002086b7824 */ /* 0x000fe200078e0265 */
[-C--:B------:R-:W-:Y:S01]  /*16b0*/  IADD3 R90, P0, R99, R5.reuse, RZ ;  /* 0x00000005635a7210 */ /* 0x080fe20007f1e0ff */
[----:B------:R0:W5:Y:S01]  /*16c0*/  LDG.E.U8 R102, desc[UR44][R92.64] ;  /* 0x0000002c5c667981 */ /* 0x000162000c1e1100 */
[----:B------:R-:W-:-:S02]  /*16d0*/  IADD3 R98, P1, R101, R5, RZ ;  /* 0x0000000565627210 */ /* 0x000fc40007f3e0ff */
[-C--:B------:R-:W-:Y:S01]  /*16e0*/  LEA.HI.X.SX32 R91, R99, R0.reuse, 0x1, P0 ;  /* 0x00000000635b7211 */ /* 0x080fe200000f0eff */
[----:B------:R1:W5:Y:S04]  /*16f0*/  LDG.E.U8 R87, desc[UR44][R88.64] ;  /* 0x0000002c58577981 */ /* 0x000368000c1e1100 */
[----:B------:R-:W5:Y:S01]  /*1700*/  LDG.E.U8 R104, desc[UR44][R96.64] ;  /* 0x0000002c60687981 */ /* 0x000f62000c1e1100 */
[C---:B0-----:R-:W-:Y:S01]  /*1710*/  IMAD R93, R8.reuse, 0x2, R107 ;  /* 0x00000002085d7824 */ /* 0x041fe200078e026b */
[----:B------:R-:W-:Y:S02]  /*1720*/  LEA.HI.X.SX32 R99, R101, R0, 0x1, P1 ;  /* 0x0000000065637211 */ /* 0x000fe400008f0eff */
[----:B------:R-:W5:Y:S01]  /*1730*/  LDG.E.U8 R105, desc[UR44][R90.64] ;  /* 0x0000002c5a697981 */ /* 0x000f62000c1e1100 */
[----:B-1----:R-:W-:Y:S01]  /*1740*/  IADD3 R88, P0, R107, R5, RZ ;  /* 0x000000056b587210 */ /* 0x002fe20007f1e0ff */
[----:B------:R-:W-:-:S02]  /*1750*/  IMAD R95, R8, 0x2, R93 ;  /* 0x00000002085f7824 */ /* 0x000fc400078e025d */
[----:B------:R0:W5:Y:S01]  /*1760*/  LDG.E.U8 R106, desc[UR44][R98.64] ;  /* 0x0000002c626a7981 */ /* 0x000162000c1e1100 */
[----:B------:R-:W-:Y:S01]  /*1770*/  LEA.HI.X.SX32 R89, R107, R0, 0x1, P0 ;  /* 0x000000006b597211 */ /* 0x000fe200000f0eff */
[----:B------:R-:W-:Y:S01]  /*1780*/  IMAD R101, R8, 0x2, R95 ;  /* 0x0000000208657824 */ /* 0x000fe200078e025f */
[----:B------:R-:W-:-:S03]  /*1790*/  IADD3 R92, P0, R93, R5, RZ ;  /* 0x000000055d5c7210 */ /* 0x000fc60007f1e0ff */
[C---:B------:R-:W-:Y:S01]  /*17a0*/  IMAD R111, R8.reuse, 0x2, R101 ;  /* 0x00000002086f7824 */ /* 0x040fe200078e0265 */
[-C--:B------:R-:W-:Y:S01]  /*17b0*/  LEA.HI.X.SX32 R93, R93, R0.reuse, 0x1, P0 ;  /* 0x000000005d5d7211 */ /* 0x080fe200000f0eff */
[----:B------:R1:W5:Y:S01]  /*17c0*/  LDG.E.U8 R107, desc[UR44][R88.64] ;  /* 0x0000002c586b7981 */ /* 0x000362000c1e1100 */
[-C--:B------:R-:W-:Y:S01]  /*17d0*/  IADD3 R94, P0, R95, R5.reuse, RZ ;  /* 0x000000055f5e7210 */ /* 0x080fe20007f1e0ff */
[C---:B0-----:R-:W-:Y:S01]  /*17e0*/  IMAD R99, R8.reuse, 0x2, R111 ;  /* 0x0000000208637824 */ /* 0x041fe200078e026f */
[-C--:B------:R-:W-:Y:S01]  /*17f0*/  IADD3 R96, P1, R101, R5.reuse, RZ ;  /* 0x0000000565607210 */ /* 0x080fe20007f3e0ff */
[----:B------:R0:W5:Y:S01]  /*1800*/  LDG.E.U8 R108, desc[UR44][R92.64] ;  /* 0x0000002c5c6c7981 */ /* 0x000162000c1e1100 */
[-C--:B------:R-:W-:Y:S02]  /*1810*/  LEA.HI.X.SX32 R95, R95, R0.reuse, 0x1, P0 ;  /* 0x000000005f5f7211 */ /* 0x080fe400000f0eff */
[-C--:B------:R-:W-:Y:S02]  /*1820*/  IADD3 R90, P0, R111, R5.reuse, RZ ;  /* 0x000000056f5a7210 */ /* 0x080fe40007f1e0ff */
[-C--:B------:R-:W-:Y:S01]  /*1830*/  LEA.HI.X.SX32 R97, R101, R0.reuse, 0x1, P1 ;  /* 0x0000000065617211 */ /* 0x080fe200008f0eff */
[----:B------:R-:W5:Y:S01]  /*1840*/  LDG.E.U8 R109, desc[UR44][R94.64] ;  /* 0x0000002c5e6d7981 */ /* 0x000f62000c1e1100 */
[-C--:B------:R-:W-:Y:S01]  /*1850*/  LEA.HI.X.SX32 R91, R111, R0.reuse, 0x1, P0 ;  /* 0x000000006f5b7211 */ /* 0x080fe200000f0eff */
[C---:B------:R-:W-:Y:S01]  /*1860*/  IMAD R101, R8.reuse, 0x2, R99 ;  /* 0x0000000208657824 */ /* 0x040fe200078e0263 */
[CC--:B-1----:R-:W-:Y:S01]  /*1870*/  IADD3 R88, P0, R99.reuse, R5.reuse, RZ ;  /* 0x0000000563587210 */ /* 0x0c2fe20007f1e0ff */
[----:B------:R1:W5:Y:S03]  /*1880*/  LDG.E.U8 R110, desc[UR44][R96.64] ;  /* 0x0000002c606e7981 */ /* 0x000366000c1e1100 */
[-C--:B------:R-:W-:Y:S01]  /*1890*/  LEA.HI.X.SX32 R89, R99, R0.reuse, 0x1, P0 ;  /* 0x0000000063597211 */ /* 0x080fe200000f0eff */
[C---:B------:R-:W-:Y:S01]  /*18a0*/  IMAD R99, R8.reuse, 0x2, R101 ;  /* 0x0000000208637824 */ /* 0x040fe200078e0265 */
[CC--:B0-----:R-:W-:Y:S01]  /*18b0*/  IADD3 R92, P0, R101.reuse, R5.reuse, RZ ;  /* 0x00000005655c7210 */ /* 0x0c1fe20007f1e0ff */
[----:B------:R0:W5:Y:S02]  /*18c0*/  LDG.E.U8 R112, desc[UR44][R90.64] ;  /* 0x0000002c5a707981 */ /* 0x000164000c1e1100 */
[C---:B------:R-:W-:Y:S01]  /*18d0*/  IMAD R111, R8.reuse, 0x2, R99 ;  /* 0x00000002086f7824 */ /* 0x040fe200078e0263 */
[-C--:B------:R-:W-:Y:S01]  /*18e0*/  LEA.HI.X.SX32 R93, R101, R0.reuse, 0x1, P0 ;  /* 0x00000000655d7211 */ /* 0x080fe200000f0eff */
[----:B------:R0:W5:Y:S02]  /*18f0*/  LDG.E.U8 R114, desc[UR44][R88.64] ;  /* 0x0000002c58727981 */ /* 0x000164000c1e1100 */
[C---:B-1----:R-:W-:Y:S01]  /*1900*/  IMAD R97, R8.reuse, 0x2, R111 ;  /* 0x0000000208617824 */ /* 0x042fe200078e026f */
[CC--:B------:R-:W-:Y:S01]  /*1910*/  IADD3 R94, P0, R111.reuse, R5.reuse, RZ ;  /* 0x000000056f5e7210 */ /* 0x0c0fe20007f1e0ff */
[----:B------:R1:W5:Y:S03]  /*1920*/  LDG.E.U8 R115, desc[UR44][R92.64] ;  /* 0x0000002c5c737981 */ /* 0x000366000c1e1100 */
[----:B------:R-:W-:Y:S01]  /*1930*/  LEA.HI.X.SX32 R95, R111, R0, 0x1, P0 ;  /* 0x000000006f5f7211 */ /* 0x000fe200000f0eff */
[----:B------:R-:W-:Y:S01]  /*1940*/  IMAD R101, R8, 0x2, R97 ;  /* 0x0000000208657824 */ /* 0x000fe200078e0261 */
[----:B0-----:R-:W-:-:S02]  /*1950*/  IADD3 R90, P0, R97, R5, RZ ;  /* 0x00000005615a7210 */ /* 0x001fc40007f1e0ff */
[-C--:B------:R-:W-:Y:S01]  /*1960*/  IADD3 R98, P1, R99, R5.reuse, RZ ;  /* 0x0000000563627210 */ /* 0x080fe20007f3e0ff */
[----:B------:R-:W5:Y:S01]  /*1970*/  LDG.E.U8 R117, desc[UR44][R94.64] ;  /* 0x0000002c5e757981 */ /* 0x000f62000c1e1100 */
[-C--:B------:R-:W-:Y:S01]  /*1980*/  LEA.HI.X.SX32 R91, R97, R0.reuse, 0x1, P0 ;  /* 0x00000000615b7211 */ /* 0x080fe200000f0eff */
[C---:B------:R-:W-:Y:S01]  /*1990*/  IMAD R97, R8.reuse, 0x2, R101 ;  /* 0x0000000208617824 */ /* 0x040fe200078e0265 */
[-C--:B------:R-:W-:Y:S02]  /*19a0*/  LEA.HI.X.SX32 R99, R99, R0.reuse, 0x1, P1 ;  /* 0x0000000063637211 */ /* 0x080fe400008f0eff */
[C---:B------:R-:W-:Y:S01]  /*19b0*/  IADD3 R88, P0, R101.reuse, R5, RZ ;  /* 0x0000000565587210 */ /* 0x040fe20007f1e0ff */
[----:B------:R-:W-:Y:S01]  /*19c0*/  IMAD R111, R8, 0x2, R97 ;  /* 0x00000002086f7824 */ /* 0x000fe200078e0261 */
[----:B------:R-:W5:Y:S02]  /*19d0*/  LDG.E.U8 R118, desc[UR44][R90.64] ;  /* 0x0000002c5a767981 */ /* 0x000f64000c1e1100 */
[----:B------:R-:W-:-:S02]  /*19e0*/  LEA.HI.X.SX32 R89, R101, R0, 0x1, P0 ;  /* 0x0000000065597211 */ /* 0x000fc400000f0eff */
[----:B------:R0:W5:Y:S01]  /*19f0*/  LDG.E.U8 R116, desc[UR44][R98.64] ;  /* 0x0000002c62747981 */ /* 0x000162000c1e1100 */
[-C--:B-1----:R-:W-:Y:S02]  /*1a00*/  IADD3 R92, P0, R111, R5.reuse, RZ ;  /* 0x000000056f5c7210 */ /* 0x082fe40007f1e0ff */
[----:B------:R-:W-:Y:S01]  /*1a10*/  IADD3 R96, P1, R97, R5, RZ ;  /* 0x0000000561607210 */ /* 0x000fe20007f3e0ff */
[----:B------:R-:W5:Y:S01]  /*1a20*/  LDG.E.U8 R119, desc[UR44][R88.64] ;  /* 0x0000002c58777981 */ /* 0x000f62000c1e1100 */
[-C--:B------:R-:W-:Y:S01]  /*1a30*/  LEA.HI.X.SX32 R93, R111, R0.reuse, 0x1, P0 ;  /* 0x000000006f5d7211 */ /* 0x080fe200000f0eff */
[----:B0-----:R-:W-:Y:S01]  /*1a40*/  IMAD R99, R8, 0x2, R111 ;  /* 0x0000000208637824 */ /* 0x001fe200078e026f */
[----:B------:R-:W-:-:S03]  /*1a50*/  LEA.HI.X.SX32 R97, R97, R0, 0x1, P1 ;  /* 0x0000000061617211 */ /* 0x000fc600008f0eff */
[----:B------:R-:W5:Y:S01]  /*1a60*/  LDG.E.U8 R121, desc[UR44][R92.64] ;  /* 0x0000002c5c797981 */ /* 0x000f62000c1e1100 */
[C---:B------:R-:W-:Y:S01]  /*1a70*/  IMAD R101, R8.reuse, 0x2, R99 ;  /* 0x0000000208657824 */ /* 0x040fe200078e0263 */
[CC--:B------:R-:W-:Y:S02]  /*1a80*/  IADD3 R94, P0, R99.reuse, R5.reuse, RZ ;  /* 0x00000005635e7210 */ /* 0x0c0fe40007f1e0ff */
[----:B------:R0:W5:Y:S02]  /*1a90*/  LDG.E.U8 R120, desc[UR44][R96.64] ;  /* 0x0000002c60787981 */ /* 0x000164000c1e1100 */
[----:B------:R-:W-:Y:S01]  /*1aa0*/  LEA.HI.X.SX32 R95, R99, R0, 0x1, P0 ;  /* 0x00000000635f7211 */ /* 0x000fe200000f0eff */
[----:B------:R-:W-:Y:S01]  /*1ab0*/  IMAD R99, R8, 0x2, R101 ;  /* 0x0000000208637824 */ /* 0x000fe200078e0265 */
[----:B------:R-:W-:-:S03]  /*1ac0*/  IADD3 R90, P0, R101, R5, RZ ;  /* 0x00000005655a7210 */ /* 0x000fc60007f1e0ff */
[C---:B------:R-:W-:Y:S01]  /*1ad0*/  IMAD R111, R8.reuse, 0x2, R99 ;  /* 0x00000002086f7824 */ /* 0x040fe200078e0263 */
[-C--:B------:R-:W-:Y:S01]  /*1ae0*/  LEA.HI.X.SX32 R91, R101, R0.reuse, 0x1, P0 ;  /* 0x00000000655b7211 */ /* 0x080fe200000f0eff */
[----:B------:R1:W5:Y:S02]  /*1af0*/  LDG.E.U8 R122, desc[UR44][R94.64] ;  /* 0x0000002c5e7a7981 */ /* 0x000364000c1e1100 */
[C---:B0-----:R-:W-:Y:S01]  /*1b00*/  IMAD R97, R8.reuse, 0x2, R111 ;  /* 0x0000000208617824 */ /* 0x041fe200078e026f */
[CC--:B------:R-:W-:Y:S01]  /*1b10*/  IADD3 R88, P0, R111.reuse, R5.reuse, RZ ;  /* 0x000000056f587210 */ /* 0x0c0fe20007f1e0ff */
[----:B------:R0:W5:Y:S03]  /*1b20*/  LDG.E.U8 R123, desc[UR44][R90.64] ;  /* 0x0000002c5a7b7981 */ /* 0x000166000c1e1100 */
[----:B------:R-:W-:Y:S01]  /*1b30*/  LEA.HI.X.SX32 R89, R111, R0, 0x1, P0 ;  /* 0x000000006f597211 */ /* 0x000fe200000f0eff */
[----:B------:R-:W-:Y:S01]  /*1b40*/  IMAD R101, R8, 0x2, R97 ;  /* 0x0000000208657824 */ /* 0x000fe200078e0261 */
[----:B------:R-:W-:-:S02]  /*1b50*/  IADD3 R92, P0, R97, R5, RZ ;  /* 0x00000005615c7210 */ /* 0x000fc40007f1e0ff */
[-C--:B------:R-:W-:Y:S01]  /*1b60*/  IADD3 R98, P1, R99, R5.reuse, RZ ;  /* 0x0000000563627210 */ /* 0x080fe20007f3e0ff */
[----:B------:R-:W5:Y:S01]  /*1b70*/  LDG.E.U8 R125, desc[UR44][R88.64] ;  /* 0x0000002c587d7981 */ /* 0x000f62000c1e1100 */
[-C--:B------:R-:W-:Y:S01]  /*1b80*/  LEA.HI.X.SX32 R93, R97, R0.reuse, 0x1, P0 ;  /* 0x00000000615d7211 */ /* 0x080fe200000f0eff */
[C---:B------:R-:W-:Y:S01]  /*1b90*/  IMAD R97, R8.reuse, 0x2, R101 ;  /* 0x0000000208617824 */ /* 0x040fe200078e0265 */
[-C--:B------:R-:W-:Y:S02]  /*1ba0*/  LEA.HI.X.SX32 R99, R99, R0.reuse, 0x1, P1 ;  /* 0x0000000063637211 */ /* 0x080fe400008f0eff */
[C---:B-1----:R-:W-:Y:S01]  /*1bb0*/  IADD3 R94, P0, R101.reuse, R5, RZ ;  /* 0x00000005655e7210 */ /* 0x042fe20007f1e0ff */
[----:B------:R-:W-:Y:S01]  /*1bc0*/  IMAD R111, R8, 0x2, R97 ;  /* 0x00000002086f7824 */ /* 0x000fe200078e0261 */
[----:B------:R-:W5:Y:S02]  /*1bd0*/  LDG.E.U8 R126, desc[UR44][R92.64] ;  /* 0x0000002c5c7e7981 */ /* 0x000f64000c1e1100 */
[----:B------:R-:W-:-:S02]  /*1be0*/  LEA.HI.X.SX32 R95, R101, R0, 0x1, P0 ;  /* 0x00000000655f7211 */ /* 0x000fc400000f0eff */
[----:B------:R1:W5:Y:S01]  /*1bf0*/  LDG.E.U8 R124, desc[UR44][R98.64] ;  /* 0x0000002c627c7981 */ /* 0x000362000c1e1100 */
[-C--:B0-----:R-:W-:Y:S02]  /*1c00*/  IADD3 R90, P0, R111, R5.reuse, RZ ;  /* 0x000000056f5a7210 */ /* 0x081fe40007f1e0ff */
[----:B------:R-:W-:Y:S01]  /*1c10*/  IADD3 R96, P1, R97, R5, RZ ;  /* 0x0000000561607210 */ /* 0x000fe20007f3e0ff */
[----:B------:R0:W5:Y:S01]  /*1c20*/  LDG.E.U8 R127, desc[UR44][R94.64] ;  /* 0x0000002c5e7f7981 */ /* 0x000162000c1e1100 */
[----:B-1----:R-:W-:Y:S01]  /*1c30*/  IMAD R99, R8, 0x2, R111 ;  /* 0x0000000208637824 */ /* 0x002fe200078e026f */
[----:B------:R-:W-:-:S03]  /*1c40*/  LEA.HI.X.SX32 R91, R111, R0, 0x1, P0 ;  /* 0x000000006f5b7211 */ /* 0x000fc600000f0eff */
[C---:B------:R-:W-:Y:S01]  /*1c50*/  IMAD R89, R8.reuse, 0x2, R99 ;  /* 0x0000000208597824 */ /* 0x040fe200078e0263 */
[-C--:B------:R-:W-:Y:S01]  /*1c60*/  IADD3 R98, P0, R99, R5.reuse, RZ ;  /* 0x0000000563627210 */ /* 0x080fe20007f1e0ff */
[----:B------:R-:W5:Y:S02]  /*1c70*/  LDG.E.U8 R129, desc[UR44][R90.64] ;  /* 0x0000002c5a817981 */ /* 0x000f64000c1e1100 */
[C---:B------:R-:W-:Y:S01]  /*1c80*/  IMAD R111, R8.reuse, 0x2, R89 ;  /* 0x00000002086f7824 */ /* 0x040fe200078e0259 */
[-C--:B------:R-:W-:Y:S02]  /*1c90*/  LEA.HI.X.SX32 R97, R97, R0.reuse, 0x1, P1 ;  /* 0x0000000061617211 */ /* 0x080fe400008f0eff */
[-C--:B------:R-:W-:Y:S01]  /*1ca0*/  LEA.HI.X.SX32 R99, R99, R0.reuse, 0x1, P0 ;  /* 0x0000000063637211 */ /* 0x080fe200000f0eff */
[----:B------:R-:W-:Y:S01]  /*1cb0*/  IMAD R93, R8, 0x2, R111 ;  /* 0x00000002085d7824 */ /* 0x000fe200078e026f */
[CC--:B------:R-:W-:Y:S01]  /*1cc0*/  IADD3 R100, P0, R89.reuse, R5.reuse, RZ ;  /* 0x0000000559647210 */ /* 0x0c0fe20007f1e0ff */
[----:B------:R1:W5:Y:S03]  /*1cd0*/  LDG.E.U8 R128, desc[UR44][R96.64] ;  /* 0x0000002c60807981 */ /* 0x000366000c1e1100 */
[----:B------:R-:W-:Y:S01]  /*1ce0*/  LEA.HI.X.SX32 R101, R89, R0, 0x1, P0 ;  /* 0x0000000059657211 */ /* 0x000fe200000f0eff */
[----:B------:R1:W5:Y:S01]  /*1cf0*/  LDG.E.U8 R130, desc[UR44][R98.64] ;  /* 0x0000002c62827981 */ /* 0x000362000c1e1100 */
[----:B0-----:R-:W-:-:S02]  /*1d00*/  IADD3 R94, P0, R93, R5, RZ ;  /* 0x000000055d5e7210 */ /* 0x001fc40007f1e0ff */
[----:B------:R-:W-:Y:S01]  /*1d10*/  IADD3 R88, P1, R111, R5, RZ ;  /* 0x000000056f587210 */ /* 0x000fe20007f3e0ff */
[----:B------:R0:W5:Y:S01]  /*1d20*/  LDG.E.U8 R131, desc[UR44][R100.64] ;  /* 0x0000002c64837981 */ /* 0x000162000c1e1100 */
[----:B-1----:R-:W-:Y:S01]  /*1d30*/  IMAD R97, R8, 0x2, R93 ;  /* 0x0000000208617824 */ /* 0x002fe200078e025d */
[----:B------:R-:W-:-:S03]  /*1d40*/  LEA.HI.X.SX32 R95, R93, R0, 0x1, P0 ;  /* 0x000000005d5f7211 */ /* 0x000fc600000f0eff */
[C---:B------:R-:W-:Y:S01]  /*1d50*/  IMAD R91, R8.reuse, 0x2, R97 ;  /* 0x00000002085b7824 */ /* 0x040fe200078e0261 */
[CC--:B------:R-:W-:Y:S01]  /*1d60*/  IADD3 R92, P0, R97.reuse, R5.reuse, RZ ;  /* 0x00000005615c7210 */ /* 0x0c0fe20007f1e0ff */
[----:B------:R-:W5:Y:S03]  /*1d70*/  LDG.E.U8 R133, desc[UR44][R94.64] ;  /* 0x0000002c5e857981 */ /* 0x000f66000c1e1100 */
        /* <DEDUP_REMOVED lines=8> */
[-C--:B0-----:R-:W-:Y:S02]  /*1e00*/  IADD3 R100, P0, R111, R5.reuse, RZ ;  /* 0x000000056f647210 */ /* 0x081fe40007f1e0ff */
[----:B------:R-:W-:Y:S01]  /*1e10*/  IADD3 R90, P1, R97, R5, RZ ;  /* 0x00000005615a7210 */ /* 0x000fe20007f3e0ff */
[----:B------:R-:W5:Y:S01]  /*1e20*/  LDG.E.U8 R135, desc[UR44][R98.64] ;  /* 0x0000002c62877981 */ /* 0x000f62000c1e1100 */
[-C--:B------:R-:W-:Y:S01]  /*1e30*/  LEA.HI.X.SX32 R101, R111, R0.reuse, 0x1, P0 ;  /* 0x000000006f657211 */ /* 0x080fe200000f0eff */
[----:B-1----:R-:W-:Y:S01]  /*1e40*/  IMAD R89, R8, 0x2, R111 ;  /* 0x0000000208597824 */ /* 0x002fe200078e026f */
        /* <DEDUP_REMOVED lines=9> */
[-C--:B------:R-:W-:Y:S01]  /*1ee0*/  IADD3 R96, P1, R89, R5.reuse, RZ ;  /* 0x0000000559607210 */ /* 0x080fe20007f3e0ff */
[----:B------:R1:W5:Y:S01]  /*1ef0*/  LDG.E.U8 R138, desc[UR44][R94.64] ;  /* 0x0000002c5e8a7981 */ /* 0x000362000c1e1100 */
[-C--:B------:R-:W-:Y:S02]  /*1f00*/  LEA.HI.X.SX32 R93, R97, R0.reuse, 0x1, P0 ;  /* 0x00000000615d7211 */ /* 0x080fe400000f0eff */
[----:B------:R-:W-:Y:S01]  /*1f10*/  LEA.HI.X.SX32 R97, R89, R0, 0x1, P1 ;  /* 0x0000000059617211 */ /* 0x000fe200008f0eff */
[C---:B------:R-:W-:Y:S01]  /*1f20*/  IMAD R89, R8.reuse, 0x2, R111 ;  /* 0x0000000208597824 */ /* 0x040fe200078e026f */
[----:B0-----:R-:W-:Y:S01]  /*1f30*/  IADD3 R90, P0, R111, R5, RZ ;  /* 0x000000056f5a7210 */ /* 0x001fe20007f1e0ff */
[----:B------:R0:W5:Y:S02]  /*1f40*/  LDG.E.U8 R139, desc[UR44][R92.64] ;  /* 0x0000002c5c8b7981 */ /* 0x000164000c1e1100 */
[----:B------:R-:W-:-:S02]  /*1f50*/  IMAD R113, R8, 0x2, R89 ;  /* 0x0000000208717824 */ /* 0x000fc400078e0259 */
[----:B------:R-:W5:Y:S02]  /*1f60*/  LDG.E.U8 R140, desc[UR44][R96.64] ;  /* 0x0000002c608c7981 */ /* 0x000f64000c1e1100 */
[----:B------:R-:W-:Y:S01]  /*1f70*/  IMAD R101, R8, 0x2, R113 ;  /* 0x0000000208657824 */ /* 0x000fe200078e0271 */
[----:B------:R-:W-:-:S03]  /*1f80*/  LEA.HI.X.SX32 R91, R111, R0, 0x1, P0 ;  /* 0x000000006f5b7211 */ /* 0x000fc600000f0eff */
[C---:B-1----:R-:W-:Y:S01]  /*1f90*/  IMAD R95, R8.reuse, 0x2, R101 ;  /* 0x00000002085f7824 */ /* 0x042fe200078e0265 */
[-C--:B------:R-:W-:Y:S01]  /*1fa0*/  IADD3 R98, P0, R89, R5.reuse, RZ ;  /* 0x0000000559627210 */ /* 0x080fe20007f1e0ff */
[----:B------:R1:W5:Y:S01]  /*1fb0*/  LDG.E.U8 R141, desc[UR44][R90.64] ;  /* 0x0000002c5a8d7981 */ /* 0x000362000c1e1100 */
[-C--:B------:R-:W-:Y:S01]  /*1fc0*/  IADD3 R88, P1, R113, R5.reuse, RZ ;  /* 0x0000000571587210 */ /* 0x080fe20007f3e0ff */
[C---:B------:R-:W-:Y:S01]  /*1fd0*/  IMAD R111, R8.reuse, 0x2, R95 ;  /* 0x00000002086f7824 */ /* 0x040fe200078e025f */
[-C--:B------:R-:W-:Y:S02]  /*1fe0*/  LEA.HI.X.SX32 R99, R89, R0.reuse, 0x1, P0 ;  /* 0x0000000059637211 */ /* 0x080fe400000f0eff */
[-C--:B------:R-:W-:Y:S01]  /*1ff0*/  LEA.HI.X.SX32 R89, R113, R0.reuse, 0x1, P1 ;  /* 0x0000000071597211 */ /* 0x080fe200008f0eff */
[C---:B------:R-:W-:Y:S01]  /*2000*/  IMAD R113, R8.reuse, 0x2, R111 ;  /* 0x0000000208717824 */ /* 0x040fe200078e026f */
[CC--:B0-----:R-:W-:Y:S01]  /*2010*/  IADD3 R92, P0, R101.reuse, R5.reuse, RZ ;  /* 0x00000005655c7210 */ /* 0x0c1fe20007f1e0ff */
[----:B------:R-:W5:Y:S02]  /*2020*/  LDG.E.U8 R98, desc[UR44][R98.64] ;  /* 0x0000002c62627981 */ /* 0x000f64000c1e1100 */
[----:B------:R-:W-:Y:S01]  /*2030*/  IMAD R8, R8, 0x2, R113 ;  /* 0x0000000208087824 */ /* 0x000fe200078e0271 */
[----:B------:R-:W-:Y:S01]  /*2040*/  LEA.HI.X.SX32 R93, R101, R0, 0x1, P0 ;  /* 0x00000000655d7211 */ /* 0x000fe200000f0eff */
[----:B------:R-:W5:Y:S01]  /*2050*/  LDG.E.U8 R88, desc[UR44][R88.64] ;  /* 0x0000002c58587981 */ /* 0x000f62000c1e1100 */
[----:B------:R-:W-:-:S02]  /*2060*/  IADD3 R94, P0, R95, R5, RZ ;  /* 0x000000055f5e7210 */ /* 0x000fc40007f1e0ff */
[CC--:B-1----:R-:W-:Y:S01]  /*2070*/  IADD3 R90, P2, R8.reuse, R5.reuse, RZ ;  /* 0x00000005085a7210 */ /* 0x0c2fe20007f5e0ff */
[----:B------:R-:W5:Y:S01]  /*2080*/  LDG.E.U8 R92, desc[UR44][R92.64] ;  /* 0x0000002c5c5c7981 */ /* 0x000f62000c1e1100 */
[-C--:B------:R-:W-:Y:S02]  /*2090*/  LEA.HI.X.SX32 R95, R95, R0.reuse, 0x1, P0 ;  /* 0x000000005f5f7211 */ /* 0x080fe400000f0eff */
[-C--:B------:R-:W-:Y:S02]  /*20a0*/  IADD3 R96, P0, R111, R5.reuse, RZ ;  /* 0x000000056f607210 */ /* 0x080fe40007f1e0ff */
[----:B------:R-:W-:Y:S01]  /*20b0*/  IADD3 R100, P1, R113, R5, RZ ;  /* 0x0000000571647210 */ /* 0x000fe20007f3e0ff */
[----:B------:R-:W5:Y:S01]  /*20c0*/  LDG.E.U8 R94, desc[UR44][R94.64] ;  /* 0x0000002c5e5e7981 */ /* 0x000f62000c1e1100 */
[-C--:B------:R-:W-:Y:S02]  /*20d0*/  LEA.HI.X.SX32 R91, R8, R0.reuse, 0x1, P2 ;  /* 0x00000000085b7211 */ /* 0x080fe400010f0eff */
[----:B------:R-:W-:-:S02]  /*20e0*/  LEA.HI.X.SX32 R97, R111, R0, 0x1, P0 ;  /* 0x000000006f617211 */ /* 0x000fc400000f0eff */
[----:B------:R-:W-:Y:S01]  /*20f0*/  LEA.HI.X.SX32 R101, R113, R0, 0x1, P1 ;  /* 0x0000000071657211 */ /* 0x000fe200008f0eff */
[----:B------:R-:W5:Y:S04]  /*2100*/  LDG.E.U8 R90, desc[UR44][R90.64] ;  /* 0x0000002c5a5a7981 */ /* 0x000f68000c1e1100 */
[----:B------:R-:W5:Y:S04]  /*2110*/  LDG.E.U8 R96, desc[UR44][R96.64] ;  /* 0x0000002c60607981 */ /* 0x000f68000c1e1100 */
[----:B------:R-:W5:Y:S01]  /*2120*/  LDG.E.U8 R100, desc[UR44][R100.64] ;  /* 0x0000002c64647981 */ /* 0x000f62000c1e1100 */
[----:B------:R-:W0:Y:S01]  /*2130*/  S2UR UR4, SR_CgaCtaId ;  /* 0x00000000000479c3 */ /* 0x000e220000008800 */
[----:B------:R-:W-:-:S02]  /*2140*/  LOP3.LUT R0, R168, 0x7f, RZ, 0xc0, !PT ;  /* 0x0000007fa8007812 */ /* 0x000fc400078ec0ff */
[----:B------:R-:W-:Y:S01]  /*2150*/  LOP3.LUT R170, R168, 0x7, RZ, 0xc0, !PT ;  /* 0x00000007a8aa7812 */ /* 0x000fe200078ec0ff */
[----:B------:R-:W-:Y:S02]  /*2160*/  UMOV UR23, 0x400 ;  /* 0x0000040000177882 */ /* 0x000fe40000000000 */
[----:B------:R-:W-:Y:S02]  /*2170*/  IMAD.SHL.U32 R5, R0, 0x80, RZ ;  /* 0x0000008000057824 */ /* 0x000fe400078e00ff */
[----:B------:R-:W-:-:S05]  /*2180*/  IMAD.SHL.U32 R8, R170, 0x10, RZ ;  /* 0x00000010aa087824 */ /* 0x000fca00078e00ff */
[----:B------:R-:W-:Y:S01]  /*2190*/  LOP3.LUT R5, R8, R169, R5, 0xfe, !PT ;  /* 0x000000a908057212 */ /* 0x000fe200078efe05 */
[----:B0-----:R-:W-:Y:S01]  /*21a0*/  ULEA UR23, UR4, UR23, 0x18 ;  /* 0x0000001704177291 */ /* 0x001fe2000f8ec03f */
[----:B------:R-:W-:-:S08]  /*21b0*/  VIADD R169, R2, 0x80 ;  /* 0x0000008002a97836 */ /* 0x000fd00000000000 */
[----:B------:R0:W-:Y:S04]  /*21c0*/  STS.U8 [R5+UR23], R3 ;  /* 0x0000000305007988 */ /* 0x0001e80008000017 */
[----:B------:R1:W-:Y:S01]  /*21d0*/  STS.U8 [R5+UR23+0x2], R4 ;  /* 0x0000020405007988 */ /* 0x0003e20008000017 */
[----:B0-----:R-:W-:-:S03]  /*21e0*/  LOP3.LUT R3, R5, 0x10, RZ, 0x3c, !PT ;  /* 0x0000001005037812 */ /* 0x001fc600078e3cff */
[----:B------:R-:W-:Y:S01]  /*21f0*/  STS.U8 [R5+UR23+0x4], R6 ;  /* 0x0000040605007988 */ /* 0x000fe20008000017 */
[----:B-1----:R-:W-:-:S03]  /*2200*/  LOP3.LUT R4, R5, 0x20, RZ, 0x3c, !PT ;  /* 0x0000002005047812 */ /* 0x002fc600078e3cff */
[----:B------:R-:W-:Y:S01]  /*2210*/  STS.U8 [R5+UR23+0x6], R7 ;  /* 0x0000060705007988 */ /* 0x000fe20008000017 */
[----:B------:R-:W-:-:S03]  /*2220*/  ISETP.GE.AND P0, PT, R169, 0x1, PT ;  /* 0x00000001a900780c */ /* 0x000fc60003f06270 */
[----:B------:R-:W-:Y:S04]  /*2230*/  STS.U8 [R5+UR23+0x8], R9 ;  /* 0x0000080905007988 */ /* 0x000fe80008000017 */
[----:B------:R-:W-:Y:S04]  /*2240*/  STS.U8 [R5+UR23+0xa], R10 ;  /* 0x00000a0a05007988 */ /* 0x000fe80008000017 */
[----:B------:R-:W-:Y:S04]  /*2250*/  STS.U8 [R5+UR23+0xc], R11 ;  /* 0x00000c0b05007988 */ /* 0x000fe80008000017 */
[----:B------:R-:W-:Y:S04]  /*2260*/  STS.U8 [R5+UR23+0xe], R12 ;  /* 0x00000e0c05007988 */ /* 0x000fe80008000017 */
[----:B----4-:R-:W-:Y:S04]  /*2270*/  STS.U8 [R5+UR23+0x4000], R69 ;  /* 0x0040004505007988 */ /* 0x010fe80008000017 */
[----:B--2---:R-:W-:Y:S04]  /*2280*/  STS.U8 [R5+UR23+0x4002], R70 ;  /* 0x0040024605007988 */ /* 0x004fe80008000017 */
[----:B---3--:R-:W-:Y:S04]  /*2290*/  STS.U8 [R5+UR23+0x4004], R71 ;  /* 0x0040044705007988 */ /* 0x008fe80008000017 */
[----:B-----5:R-:W-:Y:S04]  /*22a0*/  STS.U8 [R5+UR23+0x4006], R72 ;  /* 0x0040064805007988 */ /* 0x020fe80008000017 */
[----:B------:R-:W-:Y:S04]  /*22b0*/  STS.U8 [R5+UR23+0x4008], R73 ;  /* 0x0040084905007988 */ /* 0x000fe80008000017 */
[----:B------:R-:W-:Y:S04]  /*22c0*/  STS.U8 [R5+UR23+0x400a], R74 ;  /* 0x00400a4a05007988 */ /* 0x000fe80008000017 */
[----:B------:R-:W-:Y:S04]  /*22d0*/  STS.U8 [R5+UR23+0x400c], R75 ;  /* 0x00400c4b05007988 */ /* 0x000fe80008000017 */
[----:B------:R-:W-:Y:S04]  /*22e0*/  STS.U8 [R5+UR23+0x400e], R76 ;  /* 0x00400e4c05007988 */ /* 0x000fe80008000017 */
[----:B------:R-:W-:Y:S04]  /*22f0*/  STS.U8 [R3+UR23], R13 ;  /* 0x0000000d03007988 */ /* 0x000fe80008000017 */
[----:B------:R-:W-:Y:S04]  /*2300*/  STS.U8 [R3+UR23+0x2], R14 ;  /* 0x0000020e03007988 */ /* 0x000fe80008000017 */
        /* <DEDUP_REMOVED lines=13> */
[----:B------:R0:W-:Y:S04]  /*23e0*/  STS.U8 [R3+UR23+0x400e], R84 ;  /* 0x00400e5403007988 */ /* 0x0001e80008000017 */
[----:B------:R-:W-:Y:S04]  /*23f0*/  STS.U8 [R4+UR23], R21 ;  /* 0x0000001504007988 */ /* 0x000fe80008000017 */
[----:B------:R-:W-:Y:S01]  /*2400*/  STS.U8 [R4+UR23+0x2], R22 ;  /* 0x0000021604007988 */ /* 0x000fe20008000017 */
[----:B0-----:R-:W-:-:S03]  /*2410*/  LOP3.LUT R3, R5, 0x30, RZ, 0x3c, !PT ;  /* 0x0000003005037812 */ /* 0x001fc600078e3cff */
        /* <DEDUP_REMOVED lines=14> */
[----:B------:R-:W-:Y:S01]  /*2500*/  STS.U8 [R3+UR23], R29 ;  /* 0x0000001d03007988 */ /* 0x000fe20008000017 */
        /* <DEDUP_REMOVED lines=33> */
[----:B------:R1:W-:Y:S01]  /*2720*/  STS.U8 [R3+UR23], R45 ;  /* 0x0000002d03007988 */ /* 0x0003e20008000017 */
[----:B0-----:R-:W-:-:S02]  /*2730*/  LOP3.LUT R4, R5, 0x60, RZ, 0x3c, !PT ;  /* 0x0000006005047812 */ /* 0x001fc400078e3cff */
[----:B------:R-:W-:Y:S01]  /*2740*/  LOP3.LUT R5, R5, 0x70, RZ, 0x3c, !PT ;  /* 0x0000007005057812 */ /* 0x000fe200078e3cff */
[----:B------:R-:W-:Y:S04]  /*2750*/  STS.U8 [R3+UR23+0x2], R46 ;  /* 0x0000022e03007988 */ /* 0x000fe80008000017 */
[----:B------:R0:W-:Y:S04]  /*2760*/  STS.U8 [R3+UR23+0x4], R47 ;  /* 0x0000042f03007988 */ /* 0x0001e80008000017 */
[----:B------:R-:W-:Y:S04]  /*2770*/  STS.U8 [R3+UR23+0x6], R48 ;  /* 0x0000063003007988 */ /* 0x000fe80008000017 */
[----:B------:R2:W-:Y:S04]  /*2780*/  STS.U8 [R3+UR23+0x8], R49 ;  /* 0x0000083103007988 */ /* 0x0005e80008000017 */
[----:B------:R-:W-:Y:S04]  /*2790*/  STS.U8 [R3+UR23+0xa], R50 ;  /* 0x00000a3203007988 */ /* 0x000fe80008000017 */
[----:B------:R3:W-:Y:S04]  /*27a0*/  STS.U8 [R3+UR23+0xc], R51 ;  /* 0x00000c3303007988 */ /* 0x0007e80008000017 */
        /* <DEDUP_REMOVED lines=9> */
[----:B------:R4:W-:Y:S04]  /*2840*/  STS.U8 [R4+UR23], R53 ;  /* 0x0000003504007988 */ /* 0x0009e80008000017 */
        /* <DEDUP_REMOVED lines=14> */
[----:B------:R-:W-:Y:S01]  /*2930*/  STS.U8 [R4+UR23+0x400e], R140 ;  /* 0x00400e8c04007988 */ /* 0x000fe20008000017 */
[----:B------:R-:W-:-:S03]  /*2940*/  IMAD.MOV.U32 R158, RZ, RZ, -0x800000 ;  /* 0xff800000ff9e7424 */ /* 0x000fc600078e00ff */
[----:B------:R5:W-:Y:S01]  /*2950*/  STS.U8 [R5+UR23], R61 ;  /* 0x0000003d05007988 */ /* 0x000be20008000017 */
[----:B------:R-:W-:-:S03]  /*2960*/  IMAD.MOV.U32 R206, RZ, RZ, 0x3f800000 ;  /* 0x3f800000ffce7424 */ /* 0x000fc600078e00ff */
[----:B------:R-:W-:Y:S01]  /*2970*/  STS.U8 [R5+UR23+0x2], R62 ;  /* 0x0000023e05007988 */ /* 0x000fe20008000017 */
[----:B------:R-:W-:-:S03]  /*2980*/  IMAD.MOV.U32 R188, RZ, RZ, 0x3f800000 ;  /* 0x3f800000ffbc7424 */ /* 0x000fc600078e00ff */
[----:B------:R5:W-:Y:S01]  /*2990*/  STS.U8 [R5+UR23+0x4], R63 ;  /* 0x0000043f05007988 */ /* 0x000be20008000017 */
[----:B------:R-:W-:-:S03]  /*29a0*/  IMAD.MOV.U32 R156, RZ, RZ, -0x800000 ;  /* 0xff800000ff9c7424 */ /* 0x000fc600078e00ff */
[----:B------:R-:W-:Y:S01]  /*29b0*/  STS.U8 [R5+UR23+0x6], R64 ;  /* 0x0000064005007988 */ /* 0x000fe20008000017 */
[----:B------:R-:W-:-:S03]  /*29c0*/  CS2R R24, SRZ ;  /* 0x0000000000187805 */ /* 0x000fc6000001ff00 */
[----:B------:R5:W-:Y:S01]  /*29d0*/  STS.U8 [R5+UR23+0x8], R65 ;  /* 0x0000084105007988 */ /* 0x000be20008000017 */
[----:B------:R-:W-:-:S03]  /*29e0*/  CS2R R26, SRZ ;  /* 0x00000000001a7805 */ /* 0x000fc6000001ff00 */
[----:B------:R-:W-:Y:S01]  /*29f0*/  STS.U8 [R5+UR23+0xa], R66 ;  /* 0x00000a4205007988 */ /* 0x000fe20008000017 */
[----:B------:R-:W-:-:S03]  /*2a00*/  CS2R R28, SRZ ;  /* 0x00000000001c7805 */ /* 0x000fc6000001ff00 */
[----:B------:R5:W-:Y:S01]  /*2a10*/  STS.U8 [R5+UR23+0xc], R67 ;  /* 0x00000c4305007988 */ /* 0x000be20008000017 */
[----:B------:R-:W-:-:S03]  /*2a20*/  CS2R R30, SRZ ;  /* 0x00000000001e7805 */ /* 0x000fc6000001ff00 */
[----:B------:R5:W-:Y:S01]  /*2a30*/  STS.U8 [R5+UR23+0xe], R68 ;  /* 0x00000e4405007988 */ /* 0x000be20008000017 */
[----:B------:R-:W-:-:S03]  /*2a40*/  CS2R R32, SRZ ;  /* 0x0000000000207805 */ /* 0x000fc6000001ff00 */
[----:B------:R-:W-:Y:S01]  /*2a50*/  STS.U8 [R5+UR23+0x4000], R141 ;  /* 0x0040008d05007988 */ /* 0x000fe20008000017 */
[----:B------:R-:W-:-:S03]  /*2a60*/  CS2R R34, SRZ ;  /* 0x0000000000227805 */ /* 0x000fc6000001ff00 */
        /* <DEDUP_REMOVED lines=9> */
[----:B-1----:R-:W-:-:S03]  /*2b00*/  CS2R R44, SRZ ;  /* 0x00000000002c7805 */ /* 0x002fc6000001ff00 */
[----:B------:R1:W-:Y:S01]  /*2b10*/  STS.U8 [R5+UR23+0x400a], R96 ;  /* 0x00400a6005007988 */ /* 0x0003e20008000017 */
[----:B0-----:R-:W-:-:S03]  /*2b20*/  CS2R R46, SRZ ;  /* 0x00000000002e7805 */ /* 0x001fc6000001ff00 */
[----:B------:R0:W-:Y:S01]  /*2b30*/  STS.U8 [R5+UR23+0x400c], R100 ;  /* 0x00400c6405007988 */ /* 0x0001e20008000017 */
[----:B--2---:R-:W-:Y:S02]  /*2b40*/  CS2R R48, SRZ ;  /* 0x0000000000307805 */ /* 0x004fe4000001ff00 */
[----:B---3--:R-:W-:Y:S02]  /*2b50*/  CS2R R50, SRZ ;  /* 0x0000000000327805 */ /* 0x008fe4000001ff00 */
[----:B----4-:R-:W-:Y:S02]  /*2b60*/  CS2R R52, SRZ ;  /* 0x0000000000347805 */ /* 0x010fe4000001ff00 */
[----:B-----5:R-:W-:Y:S02]  /*2b70*/  CS2R R54, SRZ ;  /* 0x0000000000367805 */ /* 0x020fe4000001ff00 */
[----:B------:R-:W-:Y:S02]  /*2b80*/  CS2R R56, SRZ ;  /* 0x0000000000387805 */ /* 0x000fe4000001ff00 */
[----:B------:R-:W-:-:S02]  /*2b90*/  CS2R R58, SRZ ;  /* 0x00000000003a7805 */ /* 0x000fc4000001ff00 */
[----:B------:R-:W-:Y:S02]  /*2ba0*/  CS2R R60, SRZ ;  /* 0x00000000003c7805 */ /* 0x000fe4000001ff00 */
[----:B------:R-:W-:Y:S02]  /*2bb0*/  CS2R R62, SRZ ;  /* 0x00000000003e7805 */ /* 0x000fe4000001ff00 */
[----:B------:R-:W-:Y:S02]  /*2bc0*/  CS2R R64, SRZ ;  /* 0x0000000000407805 */ /* 0x000fe4000001ff00 */
[----:B------:R-:W-:Y:S02]  /*2bd0*/  CS2R R66, SRZ ;  /* 0x0000000000427805 */ /* 0x000fe4000001ff00 */
        /* <DEDUP_REMOVED lines=14> */
[----:B-1----:R-:W-:Y:S02]  /*2cc0*/  CS2R R96, SRZ ;  /* 0x0000000000607805 */ /* 0x002fe4000001ff00 */
[----:B------:R-:W-:Y:S02]  /*2cd0*/  CS2R R98, SRZ ;  /* 0x0000000000627805 */ /* 0x000fe4000001ff00 */
[----:B0-----:R-:W-:Y:S02]  /*2ce0*/  CS2R R100, SRZ ;  /* 0x0000000000647805 */ /* 0x001fe4000001ff00 */
        /* <DEDUP_REMOVED lines=25> */
[C---:B------:R-:W-:Y:S01]  /*2e80*/  LOP3.LUT P5, RZ, R168.reuse, 0x80, RZ, 0xc0, !PT ;  /* 0x00000080a8ff7812 */ /* 0x040fe200078ac0ff */
[C---:B------:R-:W-:Y:S01]  /*2e90*/  IMAD.SHL.U32 R3, R168.reuse, 0x2, RZ ;  /* 0x00000002a8037824 */ /* 0x040fe200078e00ff */
[----:B------:R-:W-:Y:S01]  /*2ea0*/  LOP3.LUT R4, R168, 0xff, RZ, 0xc0, !PT ;  /* 0x000000ffa8047812 */ /* 0x000fe200078ec0ff */
[----:B------:R-:W-:Y:S10]  /*2eb0*/  @!P0 BRA `(.L_x_0) ;  /* 0x0000004400788947 */ /* 0x000ff40003800000 */
[----:B------:R-:W0:Y:S01]  /*2ec0*/  LDC.64 R20, c[0x0][0x220] ;  /* 0x00008800ff147b82 */ /* 0x000e220000000a00 */
[--C-:B------:R-:W-:Y:S01]  /*2ed0*/  SHF.R.U32.HI R6, RZ, 0x5, R168.reuse ;  /* 0x00000005ff067819 */ /* 0x100fe200000116a8 */
[----:B------:R-:W-:Y:S01]  /*2ee0*/  ULDC.64 UR20, c[0x0][0x260] ;  /* 0x0000980000147ab9 */ /* 0x000fe20000000a00 */
[--C-:B------:R-:W-:Y:S01]  /*2ef0*/  SHF.R.U32.HI R5, RZ, 0x5, R168.reuse ;  /* 0x00000005ff057819 */ /* 0x100fe200000116a8 */
[----:B------:R-:W-:Y:S01]  /*2f00*/  UIMAD UR20, UR22, UR20, URZ ;  /* 0x00000014161472a4 */ /* 0x000fe2000f8e023f */
[----:B------:R-:W-:Y:S01]  /*2f10*/  R2UR UR46, R6 ;  /* 0x00000000062e72ca */ /* 0x000fe200000e0000 */
[----:B------:R-:W-:Y:S01]  /*2f20*/  IMAD.MOV.U32 R184, RZ, RZ, 0x5410 ;  /* 0x00005410ffb87424 */ /* 0x000fe200078e00ff */
[C---:B------:R-:W-:Y:S01]  /*2f30*/  LOP3.LUT R6, R168.reuse, 0x1f, RZ, 0xc0, !PT ;  /* 0x0000001fa8067812 */ /* 0x040fe200078ec0ff */
[----:B------:R-:W1:Y:S01]  /*2f40*/  LDC R23, c[0x0][0x268] ;  /* 0x00009a00ff177b82 */ /* 0x000e620000000800 */
[----:B------:R-:W-:Y:S01]  /*2f50*/  USHF.R.S32.HI UR4, URZ, 0x1f, UR20 ;  /* 0x0000001f3f047899 */ /* 0x000fe20008011414 */
[----:B------:R-:W-:Y:S01]  /*2f60*/  SGXT.U32 R5, R5, 0x3 ;  /* 0x000000030505781a */ /* 0x000fe20000000000 */
[----:B------:R-:W-:Y:S01]  /*2f70*/  IMAD.MOV.U32 R183, RZ, RZ, 0x7632 ;  /* 0x00007632ffb77424 */ /* 0x000fe200078e00ff */
[----:B------:R-:W-:Y:S01]  /*2f80*/  LOP3.LUT R16, R168, 0x1, RZ, 0xc0, !PT ;  /* 0x00000001a8107812 */ /* 0x000fe200078ec0ff */
[----:B------:R-:W-:Y:S01]  /*2f90*/  IMAD R7, R6, UR21, RZ ;  /* 0x0000001506077c24 */ /* 0x000fe2000f8e02ff */
[----:B------:R-:W-:Y:S01]  /*2fa0*/  LOP3.LUT R17, R168, 0x1c, RZ, 0xc0, !PT ;  /* 0x0000001ca8117812 */ /* 0x000fe200078ec0ff */
[----:B------:R-:W-:Y:S01]  /*2fb0*/  UIADD3 UR8, UR23, 0x8000, URZ ;  /* 0x0000800017087890 */ /* 0x000fe2000fffe03f */
[----:B------:R-:W2:Y:S01]  /*2fc0*/  LDC.64 R188, c[0x0][0x250] ;  /* 0x00009400ffbc7b82 */ /* 0x000ea20000000a00 */
[--C-:B------:R-:W-:Y:S01]  /*2fd0*/  SHF.R.U32.HI R186, RZ, 0x1, R168.reuse ;  /* 0x00000001ffba7819 */ /* 0x100fe200000116a8 */
[----:B------:R-:W-:Y:S01]  /*2fe0*/  UMOV UR7, URZ ;  /* 0x0000003f00077c82 */ /* 0x000fe20008000000 */
[----:B------:R-:W-:Y:S01]  /*2ff0*/  SHF.R.S32.HI R18, RZ, 0x1f, R7 ;  /* 0x0000001fff127819 */ /* 0x000fe20000011407 */
[----:B------:R-:W-:Y:S01]  /*3000*/  IMAD R17, R16, 0x2, R17 ;  /* 0x0000000210117824 */ /* 0x000fe200078e0211 */
[----:B------:R-:W-:Y:S01]  /*3010*/  SGXT.U32 R186, R186, 0x1 ;  /* 0x00000001baba781a */ /* 0x000fe20000000000 */
[----:B------:R-:W-:Y:S01]  /*3020*/  USHF.R.U32.HI UR8, URZ, 0x4, UR8 ;  /* 0x000000043f087899 */ /* 0x000fe20008011608 */
[----:B------:R-:W-:Y:S01]  /*3030*/  SHF.R.U32.HI R14, RZ, 0x2, R168 ;  /* 0x00000002ff0e7819 */ /* 0x000fe200000116a8 */
[----:B------:R-:W-:Y:S01]  /*3040*/  IMAD.MOV.U32 R206, RZ, RZ, 0x3f800000 ;  /* 0x3f800000ffce7424 */ /* 0x000fe200078e00ff */
[----:B0-----:R-:W-:Y:S01]  /*3050*/  IADD3 R19, P0, P1, R7, UR20, R20 ;  /* 0x0000001407137c10 */ /* 0x001fe2000f91e014 */
[----:B------:R-:W-:Y:S01]  /*3060*/  USGXT.U32 UR18, UR8, 0xe ;  /* 0x0000000e0812789a */ /* 0x000fe20008000000 */
[----:B------:R-:W-:Y:S01]  /*3070*/  LOP3.LUT R186, R17, R186, RZ, 0xfc, !PT ;  /* 0x000000ba11ba7212 */ /* 0x000fe200078efcff */
[----:B------:R-:W-:Y:S01]  /*3080*/  IMAD.MOV.U32 R207, RZ, RZ, -0x800000 ;  /* 0xff800000ffcf7424 */ /* 0x000fe200078e00ff */
[----:B------:R-:W-:Y:S01]  /*3090*/  IADD3.X R21, R18, UR4, R21, P0, P1 ;  /* 0x0000000412157c10 */ /* 0x000fe200087e2415 */
[----:B------:R-:W-:Y:S01]  /*30a0*/  ULDC UR4, c[0x0][0x258] ;  /* 0x0000960000047ab9 */ /* 0x000fe20000000800 */
[----:B------:R-:W-:Y:S01]  /*30b0*/  SGXT.U32 R14, R14, 0x3 ;  /* 0x000000030e0e781a */ /* 0x000fe20000000000 */
[----:B-1----:R-:W-:Y:S01]  /*30c0*/  IMAD R8, R5, R23, RZ ;  /* 0x0000001705087224 */ /* 0x002fe200078e02ff */
[----:B------:R-:W-:Y:S01]  /*30d0*/  LOP3.LUT R5, R168, 0x80, RZ, 0xc0, !PT ;  /* 0x00000080a8057812 */ /* 0x000fe200078ec0ff */
[----:B------:R-:W-:Y:S01]  /*30e0*/  IMAD R185, R4, UR4, RZ ;  /* 0x0000000404b97c24 */ /* 0x000fe2000f8e02ff */
[----:B------:R-:W-:Y:S01]  /*30f0*/  ULDC.64 UR4, c[0x0][0x218] ;  /* 0x0000860000047ab9 */ /* 0x000fe20000000a00 */
[----:B------:R-:W-:Y:S01]  /*3100*/  IMAD R9, R23, 0x8, R8 ;  /* 0x0000000817097824 */ /* 0x000fe200078e0208 */
[----:B------:R-:W-:Y:S01]  /*3110*/  IADD3 R3, P2, R8, R19, RZ ;  /* 0x0000001308037210 */ /* 0x000fe20007f5e0ff */
[----:B------:R-:W-:Y:S01]  /*3120*/  IMAD R0, R5, 0x20, R0 ;  /* 0x0000002005007824 */ /* 0x000fe200078e0200 */
[----:B------:R-:W-:Y:S01]  /*3130*/  SHF.R.S32.HI R18, RZ, 0x1f, R185 ;  /* 0x0000001fff127819 */ /* 0x000fe200000114b9 */
[----:B--2---:R-:W-:Y:S01]  /*3140*/  IMAD R188, R188, UR22, RZ ;  /* 0x00000016bcbc7c24 */ /* 0x004fe2000f8e02ff */
[----:B------:R-:W-:Y:S01]  /*3150*/  LOP3.LUT R5, R168, 0xe0, RZ, 0xc0, !PT ;  /* 0x000000e0a8057812 */ /* 0x000fe200078ec0ff */
[----:B------:R-:W-:Y:S01]  /*3160*/  IMAD R10, R23, 0x8, R9 ;  /* 0x00000008170a7824 */ /* 0x000fe200078e0209 */
[----:B------:R0:W-:Y:S01]  /*3170*/  STL [R1+0x20], R3 ;  /* 0x0000200301007387 */ /* 0x0001e20000100800 */
[----:B------:R-:W-:Y:S01]  /*3180*/  IMAD R174, R189, 0x3, RZ ;  /* 0x00000003bdae7824 */ /* 0x000fe200078e02ff */
[----:B------:R-:W-:Y:S01]  /*3190*/  IADD3 R185, P0, P1, R185, UR4, R188 ;  /* 0x00000004b9b97c10 */ /* 0x000fe2000f91e0bc */
[----:B------:R-:W-:Y:S01]  /*31a0*/  IMAD R11, R23, 0x8, R10 ;  /* 0x00000008170b7824 */ /* 0x000fe200078e020a */
[----:B------:R-:W-:Y:S01]  /*31b0*/  SHF.R.S32.HI R187, RZ, 0x1f, R188 ;  /* 0x0000001fffbb7819 */ /* 0x000fe200000114bc */
[----:B------:R-:W-:Y:S01]  /*31c0*/  IMAD.SHL.U32 R20, R189, 0x8, RZ ;  /* 0x00000008bd147824 */ /* 0x000fe200078e00ff */
[----:B------:R-:W-:Y:S01]  /*31d0*/  SHF.R.U32.HI R15, RZ, 0x1, R5 ;  /* 0x00000001ff0f7819 */ /* 0x000fe20000011605 */
[----:B------:R-:W-:Y:S01]  /*31e0*/  IMAD R12, R23, 0x8, R11 ;  /* 0x00000008170c7824 */ /* 0x000fe200078e020b */
[----:B------:R-:W-:Y:S01]  /*31f0*/  IADD3.X R187, R18, UR5, R187, P0, P1 ;  /* 0x0000000512bb7c10 */ /* 0x000fe200087e24bb */
[----:B------:R-:W-:Y:S01]  /*3200*/  IMAD.SHL.U32 R172, R189, 0x4, RZ ;  /* 0x00000004bdac7824 */ /* 0x000fe200078e00ff */
[----:B0-----:R-:W-:Y:S01]  /*3210*/  LEA.HI.X.SX32 R3, R8, R21, 0x1, P2 ;  /* 0x0000001508037211 */ /* 0x001fe200010f0eff */
[----:B------:R-:W-:Y:S01]  /*3220*/  IMAD R13, R23, 0x8, R12 ;  /* 0x00000008170d7824 */ /* 0x000fe200078e020c */
[-C--:B------:R-:W-:Y:S01]  /*3230*/  IADD3 R17, P0, R9, R19.reuse, RZ ;  /* 0x0000001309117210 */ /* 0x080fe20007f1e0ff */
[----:B------:R-:W-:Y:S01]  /*3240*/  IMAD R148, R189, 0xd, RZ ;  /* 0x0000000dbd947824 */ /* 0x000fe200078e02ff */
[C---:B------:R-:W-:Y:S01]  /*3250*/  IADD3 R18, P1, R10.reuse, R19, RZ ;  /* 0x000000130a127210 */ /* 0x040fe20007f3e0ff */
[----:B------:R0:W-:Y:S01]  /*3260*/  STL [R1+0x1c], R3 ;  /* 0x00001c0301007387 */ /* 0x0001e20000100800 */
[-C--:B------:R-:W-:Y:S01]  /*3270*/  LEA.HI.X.SX32 R9, R9, R21.reuse, 0x1, P0 ;  /* 0x0000001509097211 */ /* 0x080fe200000f0eff */
[C---:B------:R-:W-:Y:S01]  /*3280*/  IMAD R6, R23.reuse, 0x8, R13 ;  /* 0x0000000817067824 */ /* 0x040fe200078e020d */
[----:B------:R-:W-:Y:S01]  /*3290*/  LEA.HI.X.SX32 R10, R10, R21, 0x1, P1 ;  /* 0x000000150a0a7211 */ /* 0x000fe200008f0eff */
[----:B------:R-:W-:Y:S01]  /*32a0*/  STL [R1+0x28], R17 ;  /* 0x0000281101007387 */ /* 0x000fe20000100800 */
[----:B------:R-:W-:Y:S01]  /*32b0*/  LOP3.LUT R2, R2, R15, R14, 0xfe, !PT ;  /* 0x0000000f02027212 */ /* 0x000fe200078efe0e */
[C---:B------:R-:W-:Y:S01]  /*32c0*/  IMAD R5, R23.reuse, 0x8, R6 ;  /* 0x0000000817057824 */ /* 0x040fe200078e0206 */
[----:B------:R-:W-:Y:S01]  /*32d0*/  SEL R182, RZ, 0x90, !P5 ;  /* 0x00000090ffb67807 */ /* 0x000fe20006800000 */
[----:B------:R1:W-:Y:S01]  /*32e0*/  STL [R1+0x30], R18 ;  /* 0x0000301201007387 */ /* 0x0003e20000100800 */
[----:B------:R-:W-:Y:S01]  /*32f0*/  LOP3.LUT P6, RZ, R168, 0x1, RZ, 0xc0, !PT ;  /* 0x00000001a8ff7812 */ /* 0x000fe200078cc0ff */
[----:B------:R-:W-:Y:S01]  /*3300*/  IMAD R7, R23, 0x8, R5 ;  /* 0x0000000817077824 */ /* 0x000fe200078e0205 */
[----:B0-----:R-:W-:Y:S01]  /*3310*/  IADD3 R3, P2, R11, R19, RZ ;  /* 0x000000130b037210 */ /* 0x001fe20007f5e0ff */
[----:B------:R-:W-:Y:S01]  /*3320*/  IMAD R170, R189, 0x5, RZ ;  /* 0x00000005bdaa7824 */ /* 0x000fe200078e02ff */
[----:B------:R-:W-:Y:S01]  /*3330*/  LOP3.LUT R182, R182, 0x7f, R168, 0x78, !PT ;  /* 0x0000007fb6b67812 */ /* 0x000fe200078e78a8 */
[----:B------:R-:W-:Y:S01]  /*3340*/  IMAD R14, R23, 0x8, R7 ;  /* 0x00000008170e7824 */ /* 0x000fe200078e0207 */
[C---:B------:R-:W-:Y:S01]  /*3350*/  IADD3 R179, P4, R172.reuse, R185, RZ ;  /* 0x000000b9acb37210 */ /* 0x040fe20007f9e0ff */
[----:B------:R0:W-:Y:S01]  /*3360*/  STL [R1+0x38], R3 ;  /* 0x0000380301007387 */ /* 0x0001e20000100800 */
[----:B------:R-:W-:Y:S01]  /*3370*/  IMAD R212, R189, 0x12, RZ ;  /* 0x00000012bdd47824 */ /* 0x000fe200078e02ff */
[----:B------:R-:W-:Y:S01]  /*3380*/  UIADD3 UR10, UP0, UR18, 0x2, URZ ;  /* 0x00000002120a7890 */ /* 0x000fe2000ff1e03f */
[----:B------:R-:W-:Y:S01]  /*3390*/  IMAD R4, R23, 0x8, R14 ;  /* 0x0000000817047824 */ /* 0x000fe200078e020e */
[----:B------:R-:W-:Y:S01]  /*33a0*/  STL [R1+0x24], R9 ;  /* 0x0000240901007387 */ /* 0x000fe20000100800 */
[----:B-1----:R-:W-:Y:S01]  /*33b0*/  IMAD R18, R189, 0x9, RZ ;  /* 0x00000009bd127824 */ /* 0x002fe200078e02ff */
[----:B------:R-:W-:Y:S01]  /*33c0*/  LEA.HI.X.SX32 R172, R172, R187, 0x1, P4 ;  /* 0x000000bbacac7211 */ /* 0x000fe200020f0eff */
[----:B------:R-:W-:Y:S01]  /*33d0*/  IMAD R15, R23, 0x8, R4 ;  /* 0x00000008170f7824 */ /* 0x000fe200078e0204 */
[----:B------:R1:W-:Y:S01]  /*33e0*/  STL [R1+0x2c], R10 ;  /* 0x00002c0a01007387 */ /* 0x0003e20000100800 */
[----:B------:R-:W-:Y:S01]  /*33f0*/  IMAD R225, R189, 0x17, RZ ;  /* 0x00000017bde17824 */ /* 0x000fe200078e02ff */
[----:B0-----:R-:W-:Y:S01]  /*3400*/  LEA.HI.X.SX32 R3, R11, R21, 0x1, P2 ;  /* 0x000000150b037211 */ /* 0x001fe200010f0eff */
[----:B------:R-:W-:Y:S01]  /*3410*/  IMAD R16, R23, 0x8, R15 ;  /* 0x0000000817107824 */ /* 0x000fe200078e020f */
[----:B------:R-:W-:Y:S01]  /*3420*/  IADD3 R11, P1, R13, R19, RZ ;  /* 0x000000130d0b7210 */ /* 0x000fe20007f3e0ff */
[----:B------:R-:W-:Y:S01]  /*3430*/  IMAD R146, R189, 0xf, RZ ;  /* 0x0000000fbd927824 */ /* 0x000fe200078e02ff */
[----:B------:R-:W-:Y:S01]  /*3440*/  IADD3 R171, P4, R18, R185, RZ ;  /* 0x000000b912ab7210 */ /* 0x000fe20007f9e0ff */
[----:B------:R0:W-:Y:S01]  /*3450*/  STL [R1+0x34], R3 ;  /* 0x0000340301007387 */ /* 0x0001e20000100800 */
[----:B------:R-:W-:Y:S01]  /*3460*/  IMAD R8, R23, 0x8, R16 ;  /* 0x0000000817087824 */ /* 0x000fe200078e0210 */
[----:B------:R-:W-:Y:S01]  /*3470*/  UIADD3.X UR11, UR7, 0x40000040, URZ, UP0, !UPT ;  /* 0x40000040070b7890 */ /* 0x000fe200087fe43f */
[----:B-1----:R-:W-:Y:S01]  /*3480*/  IADD3 R10, P0, R12, R19, RZ ;  /* 0x000000130c0a7210 */ /* 0x002fe20007f1e0ff */
[----:B------:R-:W-:Y:S01]  /*3490*/  IMAD R214, R189, 0x13, RZ ;  /* 0x00000013bdd67824 */ /* 0x000fe200078e02ff */
[----:B------:R-:W-:Y:S01]  /*34a0*/  LEA.HI.X.SX32 R18, R18, R187, 0x1, P4 ;  /* 0x000000bb12127211 */ /* 0x000fe200020f0eff */
[----:B------:R-:W-:Y:S01]  /*34b0*/  IMAD R17, R23, 0x8, R8 ;  /* 0x0000000817117824 */ /* 0x000fe200078e0208 */
[----:B------:R-:W-:Y:S01]  /*34c0*/  LEA.HI.X.SX32 R12, R12, R21, 0x1, P0 ;  /* 0x000000150c0c7211 */ /* 0x000fe200000f0eff */
[----:B------:R1:W-:Y:S01]  /*34d0*/  STL [R1+0x40], R10 ;  /* 0x0000400a01007387 */ /* 0x0003e20000100800 */
[----:B------:R-:W-:Y:S01]  /*34e0*/  IMAD.SHL.U32 R176, R189, 0x2, RZ ;  /* 0x00000002bdb07824 */ /* 0x000fe200078e00ff */
[C---:B0-----:R-:W-:Y:S01]  /*34f0*/  IADD3 R3, P2, R6.reuse, R19, RZ ;  /* 0x0000001306037210 */ /* 0x041fe20007f5e0ff */
[----:B------:R-:W-:Y:S01]  /*3500*/  IMAD R9, R23, 0x8, R17 ;  /* 0x0000000817097824 */ /* 0x000fe200078e0211 */
[----:B------:R0:W-:Y:S01]  /*3510*/  STL [R1+0x48], R11 ;  /* 0x0000480b01007387 */ /* 0x0001e20000100800 */
[C---:B------:R-:W-:Y:S01]  /*3520*/  IMAD R245, R189.reuse, 0x1c, RZ ;  /* 0x0000001cbdf57824 */ /* 0x040fe200078e02ff */
[----:B------:R-:W-:Y:S01]  /*3530*/  CS2R R24, SRZ ;  /* 0x0000000000187805 */ /* 0x000fe2000001ff00 */
[C---:B------:R-:W-:Y:S01]  /*3540*/  IMAD R216, R189.reuse, 0x14, RZ ;  /* 0x00000014bdd87824 */ /* 0x040fe200078e02ff */
[----:B------:R2:W-:Y:S01]  /*3550*/  STL [R1+0x50], R3 ;  /* 0x0000500301007387 */ /* 0x0005e20000100800 */
[----:B------:R-:W-:Y:S01]  /*3560*/  IMAD R229, R189, 0x18, RZ ;  /* 0x00000018bde57824 */ /* 0x000fe200078e02ff */
[----:B------:R-:W-:Y:S01]  /*3570*/  CS2R R26, SRZ ;  /* 0x00000000001a7805 */ /* 0x000fe2000001ff00 */
[----:B-1----:R-:W-:Y:S01]  /*3580*/  IMAD R10, R23, 0x8, R9 ;  /* 0x00000008170a7824 */ /* 0x002fe200078e0209 */
[----:B------:R1:W-:Y:S01]  /*3590*/  STL [R1+0x3c], R12 ;  /* 0x00003c0c01007387 */ /* 0x0003e20000100800 */
[----:B------:R-:W-:Y:S01]  /*35a0*/  IMAD R218, R189, 0x15, RZ ;  /* 0x00000015bdda7824 */ /* 0x000fe200078e02ff */
[-C--:B0-----:R-:W-:Y:S01]  /*35b0*/  LEA.HI.X.SX32 R11, R13, R21.reuse, 0x1, P1 ;  /* 0x000000150d0b7211 */ /* 0x081fe200008f0eff */
[C---:B------:R-:W-:Y:S01]  /*35c0*/  IMAD R22, R189.reuse, 0x7, RZ ;  /* 0x00000007bd167824 */ /* 0x040fe200078e02ff */
[----:B------:R-:W-:Y:S01]  /*35d0*/  CS2R R28, SRZ ;  /* 0x00000000001c7805 */ /* 0x000fe2000001ff00 */
[----:B------:R-:W-:Y:S01]  /*35e0*/  IMAD R233, R189, 0x19, RZ ;  /* 0x00000019bde97824 */ /* 0x000fe200078e02ff */
[----:B--2---:R-:W-:Y:S01]  /*35f0*/  LEA.HI.X.SX32 R3, R6, R21, 0x1, P2 ;  /* 0x0000001506037211 */ /* 0x004fe200010f0eff */
[----:B------:R0:W-:Y:S01]  /*3600*/  STL [R1+0x44], R11 ;  /* 0x0000440b01007387 */ /* 0x0001e20000100800 */
[----:B------:R-:W-:Y:S01]  /*3610*/  IMAD R6, R23, 0x8, R10 ;  /* 0x0000000817067824 */ /* 0x000fe200078e020a */
[----:B------:R-:W-:-:S02]  /*3620*/  CS2R R30, SRZ ;  /* 0x00000000001e7805 */ /* 0x000fc4000001ff00 */
[----:B-1----:R-:W-:Y:S01]  /*3630*/  IADD3 R12, P1, R7, R19, RZ ;  /* 0x00000013070c7210 */ /* 0x002fe20007f3e0ff */
[----:B------:R1:W-:Y:S01]  /*3640*/  STL [R1+0x4c], R3 ;  /* 0x00004c0301007387 */ /* 0x0003e20000100800 */
[----:B------:R-:W-:Y:S01]  /*3650*/  IMAD R237, R189, 0x1a, RZ ;  /* 0x0000001abded7824 */ /* 0x000fe200078e02ff */
[----:B------:R-:W-:Y:S02]  /*3660*/  CS2R R32, SRZ ;  /* 0x0000000000207805 */ /* 0x000fe4000001ff00 */
[----:B------:R-:W-:Y:S01]  /*3670*/  LEA.HI.X.SX32 R7, R7, R21, 0x1, P1 ;  /* 0x0000001507077211 */ /* 0x000fe200008f0eff */
[----:B------:R-:W-:Y:S01]  /*3680*/  IMAD R142, R189, 0x1f, RZ ;  /* 0x0000001fbd8e7824 */ /* 0x000fe200078e02ff */
[----:B------:R-:W-:Y:S02]  /*3690*/  CS2R R34, SRZ ;  /* 0x0000000000227805 */ /* 0x000fe4000001ff00 */
[-C--:B0-----:R-:W-:Y:S01]  /*36a0*/  IADD3 R11, P0, R5, R19.reuse, RZ ;  /* 0x00000013050b7210 */ /* 0x081fe20007f1e0ff */
[C---:B------:R-:W-:Y:S01]  /*36b0*/  IMAD R144, R189.reuse, 0x11, RZ ;  /* 0x00000011bd907824 */ /* 0x040fe200078e02ff */
[----:B------:R-:W-:Y:S01]  /*36c0*/  CS2R R36, SRZ ;  /* 0x0000000000247805 */ /* 0x000fe2000001ff00 */
[----:B------:R-:W-:Y:S01]  /*36d0*/  IMAD R221, R189, 0x16, RZ ;  /* 0x00000016bddd7824 */ /* 0x000fe200078e02ff */
[----:B-1----:R-:W-:Y:S01]  /*36e0*/  IADD3 R3, P2, R14, R19, RZ ;  /* 0x000000130e037210 */ /* 0x002fe20007f5e0ff */
[----:B------:R0:W-:Y:S01]  /*36f0*/  STL [R1+0x58], R11 ;  /* 0x0000580b01007387 */ /* 0x0001e20000100800 */
[----:B------:R-:W-:Y:S01]  /*3700*/  LEA.HI.X.SX32 R5, R5, R21, 0x1, P0 ;  /* 0x0000001505057211 */ /* 0x000fe200000f0eff */
[----:B------:R-:W-:Y:S01]  /*3710*/  IMAD R241, R189, 0x1b, RZ ;  /* 0x0000001bbdf17824 */ /* 0x000fe200078e02ff */
[----:B------:R-:W-:Y:S01]  /*3720*/  CS2R R38, SRZ ;  /* 0x0000000000267805 */ /* 0x000fe2000001ff00 */
[----:B------:R1:W-:Y:S01]  /*3730*/  STL [R1+0x60], R12 ;  /* 0x0000600c01007387 */ /* 0x0003e20000100800 */
[----:B------:R-:W-:Y:S01]  /*3740*/  IMAD.MOV.U32 R188, RZ, RZ, 0x3f800000 ;  /* 0x3f800000ffbc7424 */ /* 0x000fe200078e00ff */
[----:B------:R-:W-:-:S02]  /*3750*/  CS2R R40, SRZ ;  /* 0x0000000000287805 */ /* 0x000fc4000001ff00 */
[----:B------:R-:W-:Y:S01]  /*3760*/  CS2R R42, SRZ ;  /* 0x00000000002a7805 */ /* 0x000fe2000001ff00 */
[----:B------:R2:W-:Y:S01]  /*3770*/  STL [R1+0x68], R3 ;  /* 0x0000680301007387 */ /* 0x0005e20000100800 */
[----:B------:R-:W-:Y:S01]  /*3780*/  CS2R R44, SRZ ;  /* 0x00000000002c7805 */ /* 0x000fe2000001ff00 */
[----:B0-----:R-:W-:Y:S01]  /*3790*/  IMAD R11, R23, 0x8, R6 ;  /* 0x00000008170b7824 */ /* 0x001fe200078e0206 */
[----:B------:R-:W-:Y:S01]  /*37a0*/  CS2R R46, SRZ ;  /* 0x00000000002e7805 */ /* 0x000fe2000001ff00 */
[----:B------:R0:W-:Y:S01]  /*37b0*/  STL [R1+0x54], R5 ;  /* 0x0000540501007387 */ /* 0x0001e20000100800 */
[----:B------:R-:W-:Y:S02]  /*37c0*/  CS2R R48, SRZ ;  /* 0x0000000000307805 */ /* 0x000fe4000001ff00 */
[----:B-1----:R-:W-:Y:S02]  /*37d0*/  IADD3 R12, P1, R15, R19, RZ ;  /* 0x000000130f0c7210 */ /* 0x002fe40007f3e0ff */
[----:B------:R-:W-:Y:S01]  /*37e0*/  CS2R R50, SRZ ;  /* 0x0000000000327805 */ /* 0x000fe2000001ff00 */
[----:B------:R1:W-:Y:S01]  /*37f0*/  STL [R1+0x5c], R7 ;  /* 0x00005c0701007387 */ /* 0x0003e20000100800 */
[----:B------:R-:W-:-:S02]  /*3800*/  CS2R R52, SRZ ;  /* 0x0000000000347805 */ /* 0x000fc4000001ff00 */
[----:B--2---:R-:W-:Y:S01]  /*3810*/  LEA.HI.X.SX32 R3, R14, R21, 0x1, P2 ;  /* 0x000000150e037211 */ /* 0x004fe200010f0eff */
[----:B------:R-:W-:Y:S01]  /*3820*/  IMAD R14, R189, 0xb, RZ ;  /* 0x0000000bbd0e7824 */ /* 0x000fe200078e02ff */
[----:B------:R-:W-:Y:S02]  /*3830*/  CS2R R54, SRZ ;  /* 0x0000000000367805 */ /* 0x000fe4000001ff00 */
[----:B------:R-:W-:Y:S01]  /*3840*/  CS2R R56, SRZ ;  /* 0x0000000000387805 */ /* 0x000fe2000001ff00 */
[----:B0-----:R-:W-:Y:S01]  /*3850*/  IMAD R5, R23, 0x8, R11 ;  /* 0x0000000817057824 */ /* 0x001fe200078e020b */
[----:B------:R0:W-:Y:S01]  /*3860*/  STL [R1+0x64], R3 ;  /* 0x0000640301007387 */ /* 0x0001e20000100800 */
[----:B------:R-:W-:Y:S02]  /*3870*/  CS2R R58, SRZ ;  /* 0x00000000003a7805 */ /* 0x000fe4000001ff00 */
[----:B------:R-:W-:Y:S02]  /*3880*/  CS2R R60, SRZ ;  /* 0x00000000003c7805 */ /* 0x000fe4000001ff00 */
[----:B-1----:R-:W-:-:S02]  /*3890*/  IADD3 R7, P0, R4, R19, RZ ;  /* 0x0000001304077210 */ /* 0x002fc40007f1e0ff */
[----:B------:R-:W-:Y:S02]  /*38a0*/  CS2R R62, SRZ ;  /* 0x00000000003e7805 */ /* 0x000fe4000001ff00 */
[----:B------:R-:W-:Y:S02]  /*38b0*/  CS2R R64, SRZ ;  /* 0x0000000000407805 */ /* 0x000fe4000001ff00 */
[----:B------:R-:W-:Y:S02]  /*38c0*/  CS2R R66, SRZ ;  /* 0x0000000000427805 */ /* 0x000fe4000001ff00 */
[----:B------:R-:W-:Y:S01]  /*38d0*/  LEA.HI.X.SX32 R4, R4, R21, 0x1, P0 ;  /* 0x0000001504047211 */ /* 0x000fe200000f0eff */
[----:B------:R1:W-:Y:S01]  /*38e0*/  STL [R1+0x70], R7 ;  /* 0x0000700701007387 */ /* 0x0003e20000100800 */
[----:B------:R-:W-:Y:S02]  /*38f0*/  CS2R R68, SRZ ;  /* 0x0000000000447805 */ /* 0x000fe4000001ff00 */
[----:B0-----:R-:W-:-:S02]  /*3900*/  IADD3 R3, P2, R16, R19, RZ ;  /* 0x0000001310037210 */ /* 0x001fc40007f5e0ff */
[----:B------:R-:W-:Y:S01]  /*3910*/  CS2R R70, SRZ ;  /* 0x0000000000467805 */ /* 0x000fe2000001ff00 */
[----:B------:R0:W-:Y:S01]  /*3920*/  STL [R1+0x78], R12 ;  /* 0x0000780c01007387 */ /* 0x0001e20000100800 */
[----:B------:R-:W-:Y:S02]  /*3930*/  CS2R R72, SRZ ;  /* 0x0000000000487805 */ /* 0x000fe4000001ff00 */
[----:B------:R-:W-:Y:S02]  /*3940*/  CS2R R74, SRZ ;  /* 0x00000000004a7805 */ /* 0x000fe4000001ff00 */
[----:B------:R-:W-:Y:S01]  /*3950*/  CS2R R76, SRZ ;  /* 0x00000000004c7805 */ /* 0x000fe2000001ff00 */
[----:B------:R2:W-:Y:S01]  /*3960*/  STL [R1+0x80], R3 ;  /* 0x0000800301007387 */ /* 0x0005e20000100800 */
[----:B------:R-:W-:Y:S01]  /*3970*/  CS2R R78, SRZ ;  /* 0x00000000004e7805 */ /* 0x000fe2000001ff00 */
[----:B-1----:R-:W-:Y:S01]  /*3980*/  IMAD R7, R23, 0x8, R5 ;  /* 0x0000000817077824 */ /* 0x002fe200078e0205 */
[----:B------:R-:W-:Y:S01]  /*3990*/  CS2R R80, SRZ ;  /* 0x0000000000507805 */ /* 0x000fe2000001ff00 */
[----:B------:R1:W-:Y:S01]  /*39a0*/  STL [R1+0x6c], R4 ;  /* 0x00006c0401007387 */ /* 0x0003e20000100800 */
[----:B------:R-:W-:-:S02]  /*39b0*/  CS2R R82, SRZ ;  /* 0x0000000000527805 */ /* 0x000fc4000001ff00 */
[----:B0-----:R-:W-:Y:S02]  /*39c0*/  LEA.HI.X.SX32 R12, R15, R21, 0x1, P1 ;  /* 0x000000150f0c7211 */ /* 0x001fe400008f0eff */
[----:B------:R-:W-:Y:S02]  /*39d0*/  CS2R R84, SRZ ;  /* 0x0000000000547805 */ /* 0x000fe4000001ff00 */
[----:B------:R-:W-:Y:S02]  /*39e0*/  IADD3 R13, P1, R17, R19, RZ ;  /* 0x00000013110d7210 */ /* 0x000fe40007f3e0ff */
[----:B------:R-:W-:Y:S02]  /*39f0*/  CS2R R86, SRZ ;  /* 0x0000000000567805 */ /* 0x000fe4000001ff00 */
[----:B--2---:R-:W-:Y:S01]  /*3a00*/  LEA.HI.X.SX32 R3, R16, R21, 0x1, P2 ;  /* 0x0000001510037211 */ /* 0x004fe200010f0eff */
[----:B------:R0:W-:Y:S01]  /*3a10*/  STL [R1+0x74], R12 ;  /* 0x0000740c01007387 */ /* 0x0001e20000100800 */
[----:B------:R-:W-:Y:S01]  /*3a20*/  IMAD R16, R189, 0xa, RZ ;  /* 0x0000000abd107824 */ /* 0x000fe200078e02ff */
[----:B------:R-:W-:Y:S01]  /*3a30*/  CS2R R88, SRZ ;  /* 0x0000000000587805 */ /* 0x000fe2000001ff00 */
[----:B-1----:R-:W-:Y:S01]  /*3a40*/  IMAD R4, R23, 0x8, R7 ;  /* 0x0000000817047824 */ /* 0x002fe200078e0207 */
[----:B------:R1:W-:Y:S01]  /*3a50*/  STL [R1+0x7c], R3 ;  /* 0x00007c0301007387 */ /* 0x0003e20000100800 */
[----:B------:R-:W-:-:S02]  /*3a60*/  CS2R R90, SRZ ;  /* 0x00000000005a7805 */ /* 0x000fc4000001ff00 */
[----:B------:R-:W-:Y:S02]  /*3a70*/  CS2R R92, SRZ ;  /* 0x00000000005c7805 */ /* 0x000fe4000001ff00 */
[----:B------:R-:W-:Y:S02]  /*3a80*/  CS2R R94, SRZ ;  /* 0x00000000005e7805 */ /* 0x000fe4000001ff00 */
[----:B------:R-:W-:Y:S02]  /*3a90*/  CS2R R96, SRZ ;  /* 0x0000000000607805 */ /* 0x000fe4000001ff00 */
[----:B------:R-:W-:Y:S02]  /*3aa0*/  CS2R R98, SRZ ;  /* 0x0000000000627805 */ /* 0x000fe4000001ff00 */
[----:B0-----:R-:W-:Y:S02]  /*3ab0*/  IADD3 R12, P0, R8, R19, RZ ;  /* 0x00000013080c7210 */ /* 0x001fe40007f1e0ff */
[----:B------:R-:W-:-:S02]  /*3ac0*/  CS2R R100, SRZ ;  /* 0x0000000000647805 */ /* 0x000fc4000001ff00 */
[----:B------:R-:W-:Y:S02]  /*3ad0*/  CS2R R102, SRZ ;  /* 0x0000000000667805 */ /* 0x000fe4000001ff00 */
[----:B------:R-:W-:Y:S02]  /*3ae0*/  CS2R R104, SRZ ;  /* 0x0000000000687805 */ /* 0x000fe4000001ff00 */
[----:B-1----:R-:W-:Y:S01]  /*3af0*/  IADD3 R3, P2, R9, R19, RZ ;  /* 0x0000001309037210 */ /* 0x002fe20007f5e0ff */
[----:B------:R0:W-:Y:S01]  /*3b00*/  STL [R1+0x88], R12 ;  /* 0x0000880c01007387 */ /* 0x0001e20000100800 */
[----:B------:R-:W-:Y:S02]  /*3b10*/  LEA.HI.X.SX32 R8, R8, R21, 0x1, P0 ;  /* 0x0000001508087211 */ /* 0x000fe400000f0eff */
[----:B------:R-:W-:Y:S02]  /*3b20*/  CS2R R106, SRZ ;  /* 0x00000000006a7805 */ /* 0x000fe4000001ff00 */
[----:B------:R-:W-:Y:S01]  /*3b30*/  CS2R R108, SRZ ;  /* 0x00000000006c7805 */ /* 0x000fe2000001ff00 */
[----:B------:R1:W-:Y:S01]  /*3b40*/  STL [R1+0x90], R13 ;  /* 0x0000900d01007387 */ /* 0x0003e20000100800 */
[----:B------:R-:W-:-:S02]  /*3b50*/  CS2R R110, SRZ ;  /* 0x00000000006e7805 */ /* 0x000fc4000001ff00 */
[----:B------:R-:W-:Y:S02]  /*3b60*/  CS2R R112, SRZ ;  /* 0x0000000000707805 */ /* 0x000fe4000001ff00 */
[----:B------:R-:W-:Y:S01]  /*3b70*/  CS2R R114, SRZ ;  /* 0x0000000000727805 */ /* 0x000fe2000001ff00 */
[----:B------:R2:W-:Y:S01]  /*3b80*/  STL [R1+0x98], R3 ;  /* 0x0000980301007387 */ /* 0x0005e20000100800 */
[----:B------:R-:W-:Y:S01]  /*3b90*/  CS2R R116, SRZ ;  /* 0x0000000000747805 */ /* 0x000fe2000001ff00 */
[----:B0-----:R-:W-:Y:S01]  /*3ba0*/  IMAD R12, R23, 0x8, R4 ;  /* 0x00000008170c7824 */ /* 0x001fe200078e0204 */
[----:B------:R-:W-:Y:S01]  /*3bb0*/  CS2R R118, SRZ ;  /* 0x0000000000767805 */ /* 0x000fe2000001ff00 */
[----:B------:R0:W-:Y:S01]  /*3bc0*/  STL [R1+0x84], R8 ;  /* 0x0000840801007387 */ /* 0x0001e20000100800 */
[----:B------:R-:W-:Y:S02]  /*3bd0*/  CS2R R120, SRZ ;  /* 0x0000000000787805 */ /* 0x000fe4000001ff00 */
[----:B-1----:R-:W-:-:S02]  /*3be0*/  LEA.HI.X.SX32 R13, R17, R21, 0x1, P1 ;  /* 0x00000015110d7211 */ /* 0x002fc400008f0eff */
[----:B------:R-:W-:Y:S02]  /*3bf0*/  CS2R R122, SRZ ;  /* 0x00000000007a7805 */ /* 0x000fe4000001ff00 */
[----:B------:R-:W-:Y:S02]  /*3c00*/  CS2R R124, SRZ ;  /* 0x00000000007c7805 */ /* 0x000fe4000001ff00 */
[----:B------:R-:W-:Y:S02]  /*3c10*/  CS2R R126, SRZ ;  /* 0x00000000007e7805 */ /* 0x000fe4000001ff00 */
[----:B--2---:R-:W-:Y:S01]  /*3c20*/  LEA.HI.X.SX32 R3, R9, R21, 0x1, P2 ;  /* 0x0000001509037211 */ /* 0x004fe200010f0eff */
[----:B------:R1:W-:Y:S01]  /*3c30*/  STL [R1+0x8c], R13 ;  /* 0x00008c0d01007387 */ /* 0x0003e20000100800 */
[----:B------:R-:W-:Y:S02]  /*3c40*/  IADD3 R9, P0, R10, R19, RZ ;  /* 0x000000130a097210 */ /* 0x000fe40007f1e0ff */
[----:B------:R-:W-:Y:S01]  /*3c50*/  CS2R R128, SRZ ;  /* 0x0000000000807805 */ /* 0x000fe2000001ff00 */
[----:B0-----:R-:W-:Y:S01]  /*3c60*/  IMAD R8, R23, 0x8, R12 ;  /* 0x0000000817087824 */ /* 0x001fe200078e020c */
[----:B------:R0:W-:Y:S01]  /*3c70*/  STL [R1+0x94], R3 ;  /* 0x0000940301007387 */ /* 0x0001e20000100800 */
[----:B------:R-:W-:-:S02]  /*3c80*/  CS2R R130, SRZ ;  /* 0x0000000000827805 */ /* 0x000fc4000001ff00 */
[----:B------:R-:W-:Y:S02]  /*3c90*/  CS2R R132, SRZ ;  /* 0x0000000000847805 */ /* 0x000fe4000001ff00 */
[----:B------:R-:W-:Y:S01]  /*3ca0*/  CS2R R134, SRZ ;  /* 0x0000000000867805 */ /* 0x000fe2000001ff00 */
[----:B------:R2:W-:Y:S01]  /*3cb0*/  STL [R1+0xa0], R9 ;  /* 0x0000a00901007387 */ /* 0x0005e20000100800 */
[----:B------:R-:W-:Y:S02]  /*3cc0*/  CS2R R136, SRZ ;  /* 0x0000000000887805 */ /* 0x000fe4000001ff00 */
[----:B-1----:R-:W-:Y:S02]  /*3cd0*/  IADD3 R13, P1, R6, R19, RZ ;  /* 0x00000013060d7210 */ /* 0x002fe40007f3e0ff */
[----:B------:R-:W-:Y:S02]  /*3ce0*/  CS2R R138, SRZ ;  /* 0x00000000008a7805 */ /* 0x000fe4000001ff00 */
[----:B------:R-:W-:-:S02]  /*3cf0*/  CS2R R140, SRZ ;  /* 0x00000000008c7805 */ /* 0x000fc4000001ff00 */
[----:B------:R-:W-:Y:S02]  /*3d00*/  CS2R R150, SRZ ;  /* 0x0000000000967805 */ /* 0x000fe4000001ff00 */
[----:B0-----:R-:W-:Y:S01]  /*3d10*/  IADD3 R3, P2, R11, R19, RZ ;  /* 0x000000130b037210 */ /* 0x001fe20007f5e0ff */
[----:B------:R0:W-:Y:S01]  /*3d20*/  STL [R1+0xa8], R13 ;  /* 0x0000a80d01007387 */ /* 0x0001e20000100800 */
[----:B------:R-:W-:Y:S01]  /*3d30*/  UMOV UR5, URZ ;  /* 0x0000003f00057c82 */ /* 0x000fe20008000000 */
[----:B------:R-:W-:Y:S01]  /*3d40*/  UMOV UR6, URZ ;  /* 0x0000003f00067c82 */ /* 0x000fe20008000000 */
[C---:B--2---:R-:W-:Y:S01]  /*3d50*/  IMAD R9, R23.reuse, 0x8, R8 ;  /* 0x0000000817097824 */ /* 0x044fe200078e0208 */
[----:B------:R1:W-:Y:S01]  /*3d60*/  STL [R1+0xb0], R3 ;  /* 0x0000b00301007387 */ /* 0x0003e20000100800 */
[----:B------:R-:W-:Y:S01]  /*3d70*/  UMOV UR4, URZ ;  /* 0x0000003f00047c82 */ /* 0x000fe20008000000 */
[----:B------:R-:W-:Y:S02]  /*3d80*/  UIADD3.64 UR26, UR10, 0x2, URZ ;  /* 0x000000020a1a7897 */ /* 0x000fe4000fffe03f */
[----:B------:R-:W-:Y:S01]  /*3d90*/  UIADD3.64 UR30, UR10, 0x4, URZ ;  /* 0x000000040a1e7897 */ /* 0x000fe2000fffe03f */
[-C--:B0-----:R-:W-:Y:S01]  /*3da0*/  LEA.HI.X.SX32 R13, R10, R21.reuse, 0x1, P0 ;  /* 0x000000150a0d7211 */ /* 0x081fe200000f0eff */
[----:B------:R-:W-:Y:S01]  /*3db0*/  UIADD3.64 UR34, UR10, 0xfe, URZ ;  /* 0x000000fe0a227897 */ /* 0x000fe2000fffe03f */
[-C--:B------:R-:W-:Y:S01]  /*3dc0*/  LEA.HI.X.SX32 R10, R6, R21.reuse, 0x1, P1 ;  /* 0x00000015060a7211 */ /* 0x080fe200008f0eff */
[----:B------:R-:W-:Y:S01]  /*3dd0*/  IMAD R6, R23, 0x8, R9 ;  /* 0x0000000817067824 */ /* 0x000fe200078e0209 */
[----:B-1----:R-:W-:Y:S01]  /*3de0*/  LEA.HI.X.SX32 R3, R11, R21, 0x1, P2 ;  /* 0x000000150b037211 */ /* 0x002fe200010f0eff */
[----:B------:R-:W-:Y:S01]  /*3df0*/  STL [R1+0x9c], R13 ;  /* 0x00009c0d01007387 */ /* 0x000fe20000100800 */
[----:B------:R-:W-:Y:S01]  /*3e00*/  IADD3 R11, P1, R7, R19, RZ ;  /* 0x00000013070b7210 */ /* 0x000fe20007f3e0ff */
[----:B------:R-:W-:-:S02]  /*3e10*/  UIADD3.64 UR38, UR10, 0x100, URZ ;  /* 0x000001000a267897 */ /* 0x000fc4000fffe03f */
[----:B------:R0:W-:Y:S01]  /*3e20*/  STL [R1+0xa4], R10 ;  /* 0x0000a40a01007387 */ /* 0x0001e20000100800 */
[----:B------:R-:W-:Y:S02]  /*3e30*/  UIADD3.64 UR42, UR10, 0x102, URZ ;  /* 0x000001020a2a7897 */ /* 0x000fe4000fffe03f */
[----:B------:R-:W-:Y:S01]  /*3e40*/  UIADD3.64 UR14, UR10, 0x104, URZ ;  /* 0x000001040a0e7897 */ /* 0x000fe2000fffe03f */
[----:B------:R1:W-:Y:S01]  /*3e50*/  STL [R1+0xac], R3 ;  /* 0x0000ac0301007387 */ /* 0x0003e20000100800 */
[----:B------:R-:W-:Y:S01]  /*3e60*/  ULDC UR20, c[0x0][0x238] ;  /* 0x00008e0000147ab9 */ /* 0x000fe20000000800 */
[-C--:B0-----:R-:W-:Y:S02]  /*3e70*/  IADD3 R10, P0, R5, R19.reuse, RZ ;  /* 0x00000013050a7210 */ /* 0x081fe40007f1e0ff */
[----:B-1----:R-:W-:-:S03]  /*3e80*/  IADD3 R3, P2, R4, R19, RZ ;  /* 0x0000001304037210 */ /* 0x002fc60007f5e0ff */
[----:B------:R0:W-:Y:S04]  /*3e90*/  STL [R1+0xb8], R10 ;  /* 0x0000b80a01007387 */ /* 0x0001e80000100800 */
[----:B------:R1:W-:Y:S04]  /*3ea0*/  STL [R1+0xc0], R11 ;  /* 0x0000c00b01007387 */ /* 0x0003e80000100800 */
[----:B------:R2:W-:Y:S01]  /*3eb0*/  STL [R1+0xc8], R3 ;  /* 0x0000c80301007387 */ /* 0x0005e20000100800 */
[----:B0-----:R-:W-:Y:S01]  /*3ec0*/  IMAD R10, R23, 0x8, R6 ;  /* 0x00000008170a7824 */ /* 0x001fe200078e0206 */
[----:B-1----:R-:W-:-:S02]  /*3ed0*/  LEA.HI.X.SX32 R11, R5, R21, 0x1, P0 ;  /* 0x00000015050b7211 */ /* 0x002fc400000f0eff */
[-C--:B------:R-:W-:Y:S02]  /*3ee0*/  LEA.HI.X.SX32 R5, R7, R21.reuse, 0x1, P1 ;  /* 0x0000001507057211 */ /* 0x080fe400008f0eff */
[----:B--2---:R-:W-:Y:S01]  /*3ef0*/  LEA.HI.X.SX32 R3, R4, R21, 0x1, P2 ;  /* 0x0000001504037211 */ /* 0x004fe200010f0eff */
[----:B------:R-:W-:Y:S01]  /*3f00*/  STL [R1+0xb4], R11 ;  /* 0x0000b40b01007387 */ /* 0x000fe20000100800 */
[C---:B------:R-:W-:Y:S01]  /*3f10*/  IADD3 R7, P1, R8.reuse, R19, RZ ;  /* 0x0000001308077210 */ /* 0x040fe20007f3e0ff */
[----:B------:R-:W-:Y:S02]  /*3f20*/  IMAD R4, R23, 0x8, R10 ;  /* 0x0000000817047824 */ /* 0x000fe400078e020a */
[----:B------:R0:W-:Y:S01]  /*3f30*/  STL [R1+0xbc], R5 ;  /* 0x0000bc0501007387 */ /* 0x0001e20000100800 */
[----:B------:R-:W-:-:S03]  /*3f40*/  LEA.HI.X.SX32 R8, R8, R21, 0x1, P1 ;  /* 0x0000001508087211 */ /* 0x000fc600008f0eff */
[----:B------:R1:W-:Y:S01]  /*3f50*/  STL [R1+0xc4], R3 ;  /* 0x0000c40301007387 */ /* 0x0003e20000100800 */
[-C--:B0-----:R-:W-:Y:S02]  /*3f60*/  IADD3 R5, P0, R12, R19.reuse, RZ ;  /* 0x000000130c057210 */ /* 0x081fe40007f1e0ff */
[----:B-1----:R-:W-:-:S03]  /*3f70*/  IADD3 R3, P2, R9, R19, RZ ;  /* 0x0000001309037210 */ /* 0x002fc60007f5e0ff */
[----:B------:R0:W-:Y:S04]  /*3f80*/  STL [R1+0xd0], R5 ;  /* 0x0000d00501007387 */ /* 0x0001e80000100800 */
[----:B------:R1:W-:Y:S04]  /*3f90*/  STL [R1+0xd8], R7 ;  /* 0x0000d80701007387 */ /* 0x0003e80000100800 */
[----:B------:R2:W-:Y:S01]  /*3fa0*/  STL [R1+0xe0], R3 ;  /* 0x0000e00301007387 */ /* 0x0005e20000100800 */
[----:B0-----:R-:W-:Y:S01]  /*3fb0*/  IMAD R5, R23, 0x8, R4 ;  /* 0x0000000817057824 */ /* 0x001fe200078e0204 */
[-C--:B-1----:R-:W-:Y:S01]  /*3fc0*/  LEA.HI.X.SX32 R7, R12, R21.reuse, 0x1, P0 ;  /* 0x000000150c077211 */ /* 0x082fe200000f0eff */
[----:B------:R-:W-:Y:S01]  /*3fd0*/  IMAD R12, R189, 0xc, RZ ;  /* 0x0000000cbd0c7824 */ /* 0x000fe200078e02ff */
[----:B--2---:R-:W-:-:S03]  /*3fe0*/  LEA.HI.X.SX32 R3, R9, R21, 0x1, P2 ;  /* 0x0000001509037211 */ /* 0x004fc600010f0eff */
[----:B------:R0:W-:Y:S01]  /*3ff0*/  STL [R1+0xcc], R7 ;  /* 0x0000cc0701007387 */ /* 0x0001e20000100800 */
[----:B------:R-:W-:-:S03]  /*4000*/  IADD3 R9, P1, R10, R19, RZ ;  /* 0x000000130a097210 */ /* 0x000fc60007f3e0ff */
[----:B------:R1:W-:Y:S04]  /*4010*/  STL [R1+0xd4], R8 ;  /* 0x0000d40801007387 */ /* 0x0003e80000100800 */
[----:B------:R2:W-:Y:S01]  /*4020*/  STL [R1+0xdc], R3 ;  /* 0x0000dc0301007387 */ /* 0x0005e20000100800 */
[----:B0-----:R-:W-:Y:S01]  /*4030*/  IMAD R7, R23, 0x8, R5 ;  /* 0x0000000817077824 */ /* 0x001fe200078e0205 */
[-C--:B-1----:R-:W-:Y:S02]  /*4040*/  IADD3 R8, P0, R6, R19.reuse, RZ ;  /* 0x0000001306087210 */ /* 0x082fe40007f1e0ff */
[----:B--2---:R-:W-:-:S03]  /*4050*/  IADD3 R3, P2, R4, R19, RZ ;  /* 0x0000001304037210 */ /* 0x004fc60007f5e0ff */
[----:B------:R0:W-:Y:S04]  /*4060*/  STL [R1+0xe8], R8 ;  /* 0x0000e80801007387 */ /* 0x0001e80000100800 */
[----:B------:R1:W-:Y:S04]  /*4070*/  STL [R1+0xf0], R9 ;  /* 0x0000f00901007387 */ /* 0x0003e80000100800 */
[----:B------:R2:W-:Y:S01]  /*4080*/  STL [R1+0xf8], R3 ;  /* 0x0000f80301007387 */ /* 0x0005e20000100800 */
[----:B0-----:R-:W-:Y:S01]  /*4090*/  IMAD R8, R23, 0x8, R7 ;  /* 0x0000000817087824 */ /* 0x001fe200078e0207 */
[----:B-1----:R-:W-:-:S02]  /*40a0*/  LEA.HI.X.SX32 R9, R6, R21, 0x1, P0 ;  /* 0x0000001506097211 */ /* 0x002fc400000f0eff */
[-C--:B------:R-:W-:Y:S01]  /*40b0*/  LEA.HI.X.SX32 R6, R10, R21.reuse, 0x1, P1 ;  /* 0x000000150a067211 */ /* 0x080fe200008f0eff */
[----:B------:R-:W-:Y:S01]  /*40c0*/  IMAD R10, R189, 0xe, RZ ;  /* 0x0000000ebd0a7824 */ /* 0x000fe200078e02ff */
[----:B--2---:R-:W-:Y:S01]  /*40d0*/  LEA.HI.X.SX32 R3, R4, R21, 0x1, P2 ;  /* 0x0000001504037211 */ /* 0x004fe200010f0eff */
[----:B------:R0:W-:Y:S01]  /*40e0*/  STL [R1+0xe4], R9 ;  /* 0x0000e40901007387 */ /* 0x0001e20000100800 */
[----:B------:R-:W-:Y:S02]  /*40f0*/  IMAD R4, R23, 0x8, R8 ;  /* 0x0000000817047824 */ /* 0x000fe400078e0208 */
[C---:B------:R-:W-:Y:S01]  /*4100*/  IADD3 R17, P4, R10.reuse, R185, RZ ;  /* 0x000000b90a117210 */ /* 0x040fe20007f9e0ff */
[----:B------:R1:W-:Y:S03]  /*4110*/  STL [R1+0xec], R6 ;  /* 0x0000ec0601007387 */ /* 0x0003e60000100800 */
[----:B------:R-:W-:Y:S01]  /*4120*/  LEA.HI.X.SX32 R10, R10, R187, 0x1, P4 ;  /* 0x000000bb0a0a7211 */ /* 0x000fe200020f0eff */
[----:B------:R2:W-:Y:S01]  /*4130*/  STL [R1+0xf4], R3 ;  /* 0x0000f40301007387 */ /* 0x0005e20000100800 */
[----:B------:R-:W-:-:S02]  /*4140*/  IADD3 R215, P4, R214, R185, RZ ;  /* 0x000000b9d6d77210 */ /* 0x000fc40007f9e0ff */
[----:B0-----:R-:W-:Y:S02]  /*4150*/  IADD3 R9, P0, R5, R19, RZ ;  /* 0x0000001305097210 */ /* 0x001fe40007f1e0ff */
[----:B------:R-:W-:Y:S02]  /*4160*/  LEA.HI.X.SX32 R214, R214, R187, 0x1, P4 ;  /* 0x000000bbd6d67211 */ /* 0x000fe400020f0eff */
[----:B-1----:R-:W-:Y:S01]  /*4170*/  IADD3 R6, P2, R8, R19, RZ ;  /* 0x0000001308067210 */ /* 0x002fe20007f5e0ff */
[----:B------:R0:W-:Y:S01]  /*4180*/  STL [R1+0x100], R9 ;  /* 0x0001000901007387 */ /* 0x0001e20000100800 */
[----:B------:R-:W-:Y:S02]  /*4190*/  IADD3 R231, P4, R229, R185, RZ ;  /* 0x000000b9e5e77210 */ /* 0x000fe40007f9e0ff */
[----:B--2---:R-:W-:Y:S02]  /*41a0*/  IADD3 R3, P1, R7, R19, RZ ;  /* 0x0000001307037210 */ /* 0x004fe40007f3e0ff */
[----:B------:R-:W-:-:S03]  /*41b0*/  LEA.HI.X.SX32 R229, R229, R187, 0x1, P4 ;  /* 0x000000bbe5e57211 */ /* 0x000fc600020f0eff */
[----:B------:R1:W-:Y:S01]  /*41c0*/  STL [R1+0x108], R3 ;  /* 0x0001080301007387 */ /* 0x0003e20000100800 */
[----:B0-----:R-:W-:-:S03]  /*41d0*/  IADD3 R9, P3, R4, R19, RZ ;  /* 0x0000001304097210 */ /* 0x001fc60007f7e0ff */
[----:B------:R-:W-:Y:S04]  /*41e0*/  STL [R1+0x110], R6 ;  /* 0x0001100601007387 */ /* 0x000fe80000100800 */
[----:B------:R-:W-:Y:S01]  /*41f0*/  STL [R1+0x118], R9 ;  /* 0x0001180901007387 */ /* 0x000fe20000100800 */
[-C--:B-1----:R-:W-:Y:S02]  /*4200*/  LEA.HI.X.SX32 R3, R5, R21.reuse, 0x1, P0 ;  /* 0x0000001505037211 */ /* 0x082fe400000f0eff */
[----:B------:R-:W-:Y:S01]  /*4210*/  LOP3.LUT P0, RZ, R168, 0x2, RZ, 0xc0, !PT ;  /* 0x00000002a8ff7812 */ /* 0x000fe2000780c0ff */
[C---:B------:R-:W-:Y:S01]  /*4220*/  IMAD R168, R189.reuse, 0x6, RZ ;  /* 0x00000006bda87824 */ /* 0x040fe200078e02ff */
[----:B------:R-:W-:Y:S01]  /*4230*/  LEA.HI.X.SX32 R5, R8, R21, 0x1, P2 ;  /* 0x0000001508057211 */ /* 0x000fe200010f0eff */
[----:B------:R0:W-:Y:S01]  /*4240*/  STL [R1+0xfc], R3 ;  /* 0x0000fc0301007387 */ /* 0x0001e20000100800 */
[----:B------:R-:W-:Y:S01]  /*4250*/  SEL R184, R184, 0x1054, !P0 ;  /* 0x00001054b8b87807 */ /* 0x000fe20004000000 */
[----:B------:R-:W-:Y:S01]  /*4260*/  IMAD.SHL.U32 R8, R189, 0x10, RZ ;  /* 0x00000010bd087824 */ /* 0x000fe200078e00ff */
[----:B------:R-:W-:-:S02]  /*4270*/  SEL R183, R183, 0x3276, !P0 ;  /* 0x00003276b7b77807 */ /* 0x000fc40004000000 */
[-C--:B------:R-:W-:Y:S02]  /*4280*/  IADD3 R180, P0, R174, R185.reuse, RZ ;  /* 0x000000b9aeb47210 */ /* 0x080fe40007f1e0ff */
[----:B------:R-:W-:Y:S02]  /*4290*/  IADD3 R177, P2, R168, R185, RZ ;  /* 0x000000b9a8b17210 */ /* 0x000fe40007f5e0ff */
[----:B------:R-:W-:Y:S02]  /*42a0*/  LEA.HI.X.SX32 R174, R174, R187, 0x1, P0 ;  /* 0x000000bbaeae7211 */ /* 0x000fe400000f0eff */
[----:B------:R-:W-:Y:S02]  /*42b0*/  IADD3 R173, P0, R20, R185, RZ ;  /* 0x000000b914ad7210 */ /* 0x000fe40007f1e0ff */
[----:B0-----:R-:W-:Y:S01]  /*42c0*/  LEA.HI.X.SX32 R3, R4, R21, 0x1, P3 ;  /* 0x0000001504037211 */ /* 0x001fe200018f0eff */
[----:B------:R-:W-:Y:S01]  /*42d0*/  IMAD.MOV.U32 R4, RZ, RZ, RZ ;  /* 0x000000ffff047224 */ /* 0x000fe200078e00ff */
[----:B------:R-:W-:-:S02]  /*42e0*/  LEA.HI.X.SX32 R20, R20, R187, 0x1, P0 ;  /* 0x000000bb14147211 */ /* 0x000fc400000f0eff */
[-C--:B------:R-:W-:Y:S02]  /*42f0*/  IADD3 R19, P0, R148, R185.reuse, RZ ;  /* 0x000000b994137210 */ /* 0x080fe40007f1e0ff */
[----:B------:R-:W-:Y:S02]  /*4300*/  IADD3 R178, P3, R170, R185, RZ ;  /* 0x000000b9aab27210 */ /* 0x000fe40007f7e0ff */
[-C--:B------:R-:W-:Y:S02]  /*4310*/  LEA.HI.X.SX32 R11, R148, R187.reuse, 0x1, P0 ;  /* 0x000000bb940b7211 */ /* 0x080fe400000f0eff */
[----:B------:R-:W-:Y:S02]  /*4320*/  CS2R R148, SRZ ;  /* 0x0000000000947805 */ /* 0x000fe4000001ff00 */
[----:B------:R-:W-:Y:S02]  /*4330*/  LEA.HI.X.SX32 R170, R170, R187, 0x1, P3 ;  /* 0x000000bbaaaa7211 */ /* 0x000fe400018f0eff */
[----:B------:R-:W-:-:S02]  /*4340*/  IADD3 R213, P0, R212, R185, RZ ;  /* 0x000000b9d4d57210 */ /* 0x000fc40007f1e0ff */
[----:B------:R-:W-:Y:S02]  /*4350*/  IADD3 R169, P3, R16, R185, RZ ;  /* 0x000000b910a97210 */ /* 0x000fe40007f7e0ff */
[----:B------:R-:W-:Y:S02]  /*4360*/  LEA.HI.X.SX32 R168, R168, R187, 0x1, P2 ;  /* 0x000000bba8a87211 */ /* 0x000fe400010f0eff */
[----:B------:R-:W-:Y:S02]  /*4370*/  IADD3 R23, P2, R14, R185, RZ ;  /* 0x000000b90e177210 */ /* 0x000fe40007f5e0ff */
[----:B------:R-:W-:Y:S02]  /*4380*/  LEA.HI.X.SX32 R6, R7, R21, 0x1, P1 ;  /* 0x0000001507067211 */ /* 0x000fe400008f0eff */
[-C--:B------:R-:W-:Y:S02]  /*4390*/  LEA.HI.X.SX32 R212, R212, R187.reuse, 0x1, P0 ;  /* 0x000000bbd4d47211 */ /* 0x080fe400000f0eff */
[----:B------:R-:W-:Y:S01]  /*43a0*/  LEA.HI.X.SX32 R16, R16, R187, 0x1, P3 ;  /* 0x000000bb10107211 */ /* 0x000fe200018f0eff */
[----:B------:R0:W-:Y:S01]  /*43b0*/  STL [R1+0x104], R6 ;  /* 0x0001040601007387 */ /* 0x0001e20000100800 */
[----:B------:R-:W-:-:S02]  /*43c0*/  IADD3 R227, P0, R225, R185, RZ ;  /* 0x000000b9e1e37210 */ /* 0x000fc40007f1e0ff */
[----:B------:R-:W-:Y:S01]  /*43d0*/  IADD3 R15, P3, R146, R185, RZ ;  /* 0x000000b9920f7210 */ /* 0x000fe20007f7e0ff */
[----:B------:R1:W-:Y:S01]  /*43e0*/  STL [R1+0x10c], R5 ;  /* 0x00010c0501007387 */ /* 0x0003e20000100800 */
[----:B------:R-:W-:Y:S02]  /*43f0*/  LEA.HI.X.SX32 R14, R14, R187, 0x1, P2 ;  /* 0x000000bb0e0e7211 */ /* 0x000fe400010f0eff */
[-C--:B------:R-:W-:Y:S01]  /*4400*/  IADD3 R13, P2, R8, R185.reuse, RZ ;  /* 0x000000b9080d7210 */ /* 0x080fe20007f5e0ff */
[----:B------:R2:W-:Y:S01]  /*4410*/  STL [R1+0x114], R3 ;  /* 0x0001140301007387 */ /* 0x0005e20000100800 */
[----:B------:R-:W-:Y:S01]  /*4420*/  IADD3 R181, P1, R176, R185, RZ ;  /* 0x000000b9b0b57210 */ /* 0x000fe20007f3e0ff */
[----:B0-----:R-:W-:Y:S01]  /*4430*/  IMAD R6, R189, 0x1e, RZ ;  /* 0x0000001ebd067824 */ /* 0x001fe200078e02ff */
[-C--:B------:R-:W-:Y:S02]  /*4440*/  LEA.HI.X.SX32 R225, R225, R187.reuse, 0x1, P0 ;  /* 0x000000bbe1e17211 */ /* 0x080fe400000f0eff */
[----:B------:R-:W-:Y:S01]  /*4450*/  LEA.HI.X.SX32 R9, R146, R187, 0x1, P3 ;  /* 0x000000bb92097211 */ /* 0x000fe200018f0eff */
[----:B-1----:R-:W-:Y:S01]  /*4460*/  IMAD R5, R189, 0x1d, RZ ;  /* 0x0000001dbd057824 */ /* 0x002fe200078e02ff */
[----:B------:R-:W-:-:S02]  /*4470*/  IADD3 R190, P0, R245, R185, RZ ;  /* 0x000000b9f5be7210 */ /* 0x000fc40007f1e0ff */
[----:B------:R-:W-:Y:S02]  /*4480*/  CS2R R146, SRZ ;  /* 0x0000000000927805 */ /* 0x000fe4000001ff00 */
[----:B------:R-:W-:Y:S01]  /*4490*/  IADD3 R217, P3, R216, R185, RZ ;  /* 0x000000b9d8d97210 */ /* 0x000fe20007f7e0ff */
[----:B--2---:R-:W-:Y:S01]  /*44a0*/  IMAD.MOV.U32 R3, RZ, RZ, -0x800000 ;  /* 0xff800000ff037424 */ /* 0x004fe200078e00ff */
[----:B------:R-:W-:Y:S01]  /*44b0*/  LEA.HI.X.SX32 R8, R8, R187, 0x1, P2 ;  /* 0x000000bb08087211 */ /* 0x000fe200010f0eff */
[----:B------:R0:W-:Y:S01]  /*44c0*/  STL [R1], R190 ;  /* 0x000000be01007387 */ /* 0x0001e20000100800 */
[----:B------:R-:W-:Y:S02]  /*44d0*/  IADD3 R219, P2, R218, R185, RZ ;  /* 0x000000b9dadb7210 */ /* 0x000fe40007f5e0ff */
[----:B------:R-:W-:Y:S02]  /*44e0*/  LEA.HI.X.SX32 R176, R176, R187, 0x1, P1 ;  /* 0x000000bbb0b07211 */ /* 0x000fe400008f0eff */
[----:B------:R-:W-:-:S02]  /*44f0*/  IADD3 R175, P1, R22, R185, RZ ;  /* 0x000000b916af7210 */ /* 0x000fc40007f3e0ff */
[----:B------:R-:W-:Y:S02]  /*4500*/  LEA.HI.X.SX32 R216, R216, R187, 0x1, P3 ;  /* 0x000000bbd8d87211 */ /* 0x000fe400018f0eff */
[----:B------:R-:W-:Y:S02]  /*4510*/  IADD3 R235, P3, R233, R185, RZ ;  /* 0x000000b9e9eb7210 */ /* 0x000fe40007f7e0ff */
[----:B------:R-:W-:Y:S02]  /*4520*/  LEA.HI.X.SX32 R218, R218, R187, 0x1, P2 ;  /* 0x000000bbdada7211 */ /* 0x000fe400010f0eff */
[-C--:B0-----:R-:W-:Y:S02]  /*4530*/  IADD3 R190, P4, R5, R185.reuse, RZ ;  /* 0x000000b905be7210 */ /* 0x081fe40007f9e0ff */
[----:B------:R-:W-:Y:S02]  /*4540*/  IADD3 R239, P2, R237, R185, RZ ;  /* 0x000000b9edef7210 */ /* 0x000fe40007f5e0ff */
[----:B------:R-:W-:Y:S01]  /*4550*/  LEA.HI.X.SX32 R22, R22, R187, 0x1, P1 ;  /* 0x000000bb16167211 */ /* 0x000fe200008f0eff */
[----:B------:R0:W-:Y:S01]  /*4560*/  STL [R1+0x8], R190 ;  /* 0x000008be01007387 */ /* 0x0001e20000100800 */
[----:B------:R-:W-:-:S02]  /*4570*/  IADD3 R21, P1, R12, R185, RZ ;  /* 0x000000b90c157210 */ /* 0x000fc40007f3e0ff */
[----:B------:R-:W-:Y:S02]  /*4580*/  LEA.HI.X.SX32 R233, R233, R187, 0x1, P3 ;  /* 0x000000bbe9e97211 */ /* 0x000fe400018f0eff */
[----:B------:R-:W-:Y:S02]  /*4590*/  IADD3 R191, P3, R6, R185, RZ ;  /* 0x000000b906bf7210 */ /* 0x000fe40007f7e0ff */
[-C--:B------:R-:W-:Y:S02]  /*45a0*/  LEA.HI.X.SX32 R237, R237, R187.reuse, 0x1, P2 ;  /* 0x000000bbeded7211 */ /* 0x080fe400010f0eff */
[----:B------:R-:W-:Y:S01]  /*45b0*/  LEA.HI.X.SX32 R12, R12, R187, 0x1, P1 ;  /* 0x000000bb0c0c7211 */ /* 0x000fe200008f0eff */
[----:B------:R-:W-:Y:S01]  /*45c0*/  STL [R1+0x10], R191 ;  /* 0x000010bf01007387 */ /* 0x000fe20000100800 */
[----:B0-----:R-:W-:Y:S02]  /*45d0*/  IADD3 R190, P2, R142, R185, RZ ;  /* 0x000000b98ebe7210 */ /* 0x001fe40007f5e0ff */
[----:B------:R-:W-:-:S02]  /*45e0*/  LEA.HI.X.SX32 R5, R5, R187, 0x1, P4 ;  /* 0x000000bb05057211 */ /* 0x000fc400020f0eff */
[----:B------:R-:W-:Y:S01]  /*45f0*/  IADD3 R211, P1, R144, R185, RZ ;  /* 0x000000b990d37210 */ /* 0x000fe20007f3e0ff */
[----:B------:R0:W-:Y:S01]  /*4600*/  STL [R1+0x18], R190 ;  /* 0x000018be01007387 */ /* 0x0001e20000100800 */
[-C--:B------:R-:W-:Y:S02]  /*4610*/  LEA.HI.X.SX32 R6, R6, R187.reuse, 0x1, P3 ;  /* 0x000000bb06067211 */ /* 0x080fe400018f0eff */
[----:B------:R-:W-:Y:S01]  /*4620*/  LEA.HI.X.SX32 R7, R144, R187, 0x1, P1 ;  /* 0x000000bb90077211 */ /* 0x000fe200008f0eff */
[----:B------:R1:W-:Y:S01]  /*4630*/  STL [R1+0x4], R5 ;  /* 0x0000040501007387 */ /* 0x0003e20000100800 */
[----:B------:R-:W-:Y:S02]  /*4640*/  IADD3 R223, P1, R221, R185, RZ ;  /* 0x000000b9dddf7210 */ /* 0x000fe40007f3e0ff */
[----:B------:R-:W-:Y:S02]  /*4650*/  CS2R R144, SRZ ;  /* 0x0000000000907805 */ /* 0x000fe4000001ff00 */
[-C--:B------:R-:W-:Y:S01]  /*4660*/  LEA.HI.X.SX32 R245, R245, R187.reuse, 0x1, P0 ;  /* 0x000000bbf5f57211 */ /* 0x080fe200000f0eff */
[----:B------:R2:W-:Y:S01]  /*4670*/  STL [R1+0xc], R6 ;  /* 0x00000c0601007387 */ /* 0x0005e20000100800 */
[----:B------:R-:W-:-:S02]  /*4680*/  LEA.HI.X.SX32 R221, R221, R187, 0x1, P1 ;  /* 0x000000bbdddd7211 */ /* 0x000fc400008f0eff */
[----:B------:R-:W-:Y:S02]  /*4690*/  IADD3 R243, P1, R241, R185, RZ ;  /* 0x000000b9f1f37210 */ /* 0x000fe40007f3e0ff */
[----:B0-----:R-:W-:Y:S02]  /*46a0*/  LOP3.LUT R190, R0, 0x30, RZ, 0x3c, !PT ;  /* 0x0000003000be7812 */ /* 0x001fe400078e3cff */
[----:B-1----:R-:W-:Y:S02]  /*46b0*/  LEA.HI.X.SX32 R5, R142, R187, 0x1, P2 ;  /* 0x000000bb8e057211 */ /* 0x002fe400010f0eff */
[----:B------:R-:W-:Y:S02]  /*46c0*/  CS2R R142, SRZ ;  /* 0x00000000008e7805 */ /* 0x000fe4000001ff00 */
[C---:B------:R-:W-:Y:S02]  /*46d0*/  LOP3.LUT R191, R0.reuse, 0x50, RZ, 0x3c, !PT ;  /* 0x0000005000bf7812 */ /* 0x040fe400078e3cff */
[----:B--2---:R-:W-:Y:S01]  /*46e0*/  LOP3.LUT R6, R0, 0x20, RZ, 0x3c, !PT ;  /* 0x0000002000067812 */ /* 0x004fe200078e3cff */
[----:B------:R0:W-:Y:S01]  /*46f0*/  STL [R1+0x14], R5 ;  /* 0x0000140501007387 */ /* 0x0001e20000100800 */
[----:B------:R-:W-:-:S02]  /*4700*/  IADD3 R6, P0, R185, R189, RZ ;  /* 0x000000bdb9067210 */ /* 0x000fc40007f1e0ff */
[----:B------:R-:W-:Y:S02]  /*4710*/  LOP3.LUT R190, R0, 0x60, RZ, 0x3c, !PT ;  /* 0x0000006000be7812 */ /* 0x000fe400078e3cff */
[----:B------:R-:W-:Y:S02]  /*4720*/  LEA.HI.X.SX32 R241, R241, R187, 0x1, P1 ;  /* 0x000000bbf1f17211 */ /* 0x000fe400008f0eff */
[----:B------:R-:W-:Y:S02]  /*4730*/  LOP3.LUT R191, R2, 0x8, RZ, 0xfc, !PT ;  /* 0x0000000802bf7812 */ /* 0x000fe400078efcff */
[----:B------:R-:W-:Y:S02]  /*4740*/  LOP3.LUT R190, R186, 0x1, RZ, 0x3c, !PT ;  /* 0x00000001babe7812 */ /* 0x000fe400078e3cff */
[C---:B0-----:R-:W-:Y:S02]  /*4750*/  LOP3.LUT R5, R0.reuse, 0x10, RZ, 0x3c, !PT ;  /* 0x0000001000057812 */ /* 0x041fe400078e3cff */
[----:B------:R-:W-:-:S02]  /*4760*/  LOP3.LUT R5, R0, 0x40, RZ, 0x3c, !PT ;  /* 0x0000004000057812 */ /* 0x000fc400078e3cff */
[----:B------:R-:W-:Y:S02]  /*4770*/  LOP3.LUT R5, R0, 0x70, RZ, 0x3c, !PT ;  /* 0x0000007000057812 */ /* 0x000fe400078e3cff */
[----:B------:R-:W-:-:S07]  /*4780*/  LEA.HI.X.SX32 R5, R189, R187, 0x1, P0 ;  /* 0x000000bbbd057211 */ /* 0x000fce00000f0eff */
.L_x_1:
[----:B------:R-:W2:Y:S04]  /*4790*/  LDL R208, [R1] ;  /* 0x0000000001d07983 */ /* 0x000ea80000100800 */
[----:B------:R-:W3:Y:S04]  /*47a0*/  LDL R209, [R1+0x8] ;  /* 0x0000080001d17983 */ /* 0x000ee80000100800 */
[----:B------:R-:W4:Y:S01]  /*47b0*/  LDL R210, [R1+0x4] ;  /* 0x0000040001d27983 */ /* 0x000f220000100800 */
[----:B------:R-:W-:Y:S02]  /*47c0*/  SHF.R.S32.HI R158, RZ, 0x1f, R4 ;  /* 0x0000001fff9e7819 */ /* 0x000fe40000011404 */
[C---:B------:R-:W-:Y:S01]  /*47d0*/  IADD3 R152, P0, R4.reuse, R185, RZ ;  /* 0x000000b904987210 */ /* 0x040fe20007f1e0ff */
[----:B------:R-:W5:Y:S01]  /*47e0*/  LDL R226, [R1+0x10] ;  /* 0x0000100001e27983 */ /* 0x000f620000100800 */
[----:B------:R-:W-:-:S03]  /*47f0*/  IADD3 R156, P1, R4, R6, RZ ;  /* 0x00000006049c7210 */ /* 0x000fc60007f3e0ff */
[----:B------:R-:W-:Y:S01]  /*4800*/  IMAD.X R153, R158, 0x1, R187, P0 ;  /* 0x000000019e997824 */ /* 0x000fe200000e06bb */
[----:B------:R-:W-:Y:S01]  /*4810*/  IADD3 R154, P0, R4, R181, RZ ;  /* 0x000000b5049a7210 */ /* 0x000fe20007f1e0ff */
[C---:B------:R-:W-:Y:S01]  /*4820*/  IMAD.X R157, R158.reuse, 0x1, R5, P1 ;  /* 0x000000019e9d7824 */ /* 0x040fe200008e0605 */
[----:B------:R-:W5:Y:S04]  /*4830*/  LDL R224, [R1+0xc] ;  /* 0x00000c0001e07983 */ /* 0x000f680000100800 */
[----:B------:R0:W5:Y:S01]  /*4840*/  LDG.E.U8 R159, desc[UR44][R152.64] ;  /* 0x0000002c989f7981 */ /* 0x000162000c1e1100 */
[----:B------:R-:W-:-:S03]  /*4850*/  IMAD.X R155, R158, 0x1, R176, P0 ;  /* 0x000000019e9b7824 */ /* 0x000fc600000e06b0 */
[----:B------:R1:W5:Y:S04]  /*4860*/  LDG.E.U8 R160, desc[UR44][R156.64] ;  /* 0x0000002c9ca07981 */ /* 0x000368000c1e1100 */
[----:B------:R1:W5:Y:S01]  /*4870*/  LDG.E.U8 R161, desc[UR44][R154.64] ;  /* 0x0000002c9aa17981 */ /* 0x000362000c1e1100 */
[----:B0-----:R-:W-:-:S03]  /*4880*/  IADD3 R152, P1, R4, R180, RZ ;  /* 0x000000b404987210 */ /* 0x001fc60007f3e0ff */
[----:B------:R-:W5:Y:S01]  /*4890*/  LDL R222, [R1+0x18] ;  /* 0x0000180001de7983 */ /* 0x000f620000100800 */
[----:B-1----:R-:W-:Y:S01]  /*48a0*/  IADD3 R156, P0, R4, R179, RZ ;  /* 0x000000b3049c7210 */ /* 0x002fe20007f1e0ff */
[----:B------:R-:W-:Y:S02]  /*48b0*/  IMAD.X R153, R158, 0x1, R174, P1 ;  /* 0x000000019e997824 */ /* 0x000fe400008e06ae */
[----:B------:R-:W5:Y:S01]  /*48c0*/  LDL R220, [R1+0x14] ;  /* 0x0000140001dc7983 */ /* 0x000f620000100800 */
[----:B------:R-:W-:Y:S01]  /*48d0*/  IADD3 R154, P1, R4, R178, RZ ;  /* 0x000000b2049a7210 */ /* 0x000fe20007f3e0ff */
[C---:B------:R-:W-:Y:S02]  /*48e0*/  IMAD.X R157, R158.reuse, 0x1, R172, P0 ;  /* 0x000000019e9d7824 */ /* 0x040fe400000e06ac */
[----:B------:R0:W5:Y:S02]  /*48f0*/  LDG.E.U8 R162, desc[UR44][R152.64] ;  /* 0x0000002c98a27981 */ /* 0x000164000c1e1100 */
[----:B------:R-:W-:-:S02]  /*4900*/  IMAD.X R155, R158, 0x1, R170, P1 ;  /* 0x000000019e9b7824 */ /* 0x000fc400008e06aa */
[----:B------:R1:W5:Y:S04]  /*4910*/  LDG.E.U8 R163, desc[UR44][R156.64] ;  /* 0x0000002c9ca37981 */ /* 0x000368000c1e1100 */
[----:B------:R1:W5:Y:S01]  /*4920*/  LDG.E.U8 R164, desc[UR44][R154.64] ;  /* 0x0000002c9aa47981 */ /* 0x000362000c1e1100 */
[C---:B0-----:R-:W-:Y:S02]  /*4930*/  IADD3 R152, P0, R4.reuse, R177, RZ ;  /* 0x000000b104987210 */ /* 0x041fe40007f1e0ff */
[----:B-1----:R-:W-:-:S03]  /*4940*/  IADD3 R156, P1, R4, R175, RZ ;  /* 0x000000af049c7210 */ /* 0x002fc60007f3e0ff */
[----:B------:R-:W-:Y:S01]  /*4950*/  IMAD.X R153, R158, 0x1, R168, P0 ;  /* 0x000000019e997824 */ /* 0x000fe200000e06a8 */
[----:B------:R-:W-:Y:S01]  /*4960*/  IADD3 R154, P0, R4, R173, RZ ;  /* 0x000000ad049a7210 */ /* 0x000fe20007f1e0ff */
[----:B------:R-:W-:-:S03]  /*4970*/  IMAD.X R157, R158, 0x1, R22, P1 ;  /* 0x000000019e9d7824 */ /* 0x000fc600008e0616 */
[----:B------:R0:W5:Y:S01]  /*4980*/  LDG.E.U8 R165, desc[UR44][R152.64] ;  /* 0x0000002c98a57981 */ /* 0x000162000c1e1100 */
[----:B------:R-:W-:-:S03]  /*4990*/  IMAD.X R155, R158, 0x1, R20, P0 ;  /* 0x000000019e9b7824 */ /* 0x000fc600000e0614 */
        /* <DEDUP_REMOVED lines=53> */
[----:B------:R-:W-:Y:S01]  /*4cf0*/  IMAD.X R155, R158, 0x1, R241, P0 ;  /* 0x000000019e9b7824 */ /* 0x000fe200000e06f1 */
[----:B--2---:R-:W-:Y:S02]  /*4d00*/  IADD3 R152, P1, R4, R208, RZ ;  /* 0x000000d004987210 */ /* 0x004fe40007f3e0ff */
[----:B------:R3:W2:Y:S03]  /*4d10*/  LDG.E.U8 R208, desc[UR44][R156.64] ;  /* 0x0000002c9cd07981 */ /* 0x0006a6000c1e1100 */
[----:B------:R-:W-:Y:S01]  /*4d20*/  IMAD.X R153, R158, 0x1, R245, P1 ;  /* 0x000000019e997824 */ /* 0x000fe200008e06f5 */
[----:B---3--:R-:W-:Y:S02]  /*4d30*/  IADD3 R156, P0, R4, R209, RZ ;  /* 0x000000d1049c7210 */ /* 0x008fe40007f1e0ff */
[----:B------:R5:W3:Y:S03]  /*4d40*/  LDG.E.U8 R209, desc[UR44][R154.64] ;  /* 0x0000002c9ad17981 */ /* 0x000ae6000c1e1100 */
[----:B----4-:R-:W-:-:S02]  /*4d50*/  IMAD.X R157, R158, 0x1, R210, P0 ;  /* 0x000000019e9d7824 */ /* 0x010fc400000e06d2 */
[----:B------:R0:W4:Y:S04]  /*4d60*/  LDG.E.U8 R210, desc[UR44][R152.64] ;  /* 0x0000002c98d27981 */ /* 0x000128000c1e1100 */
[----:B------:R-:W4:Y:S01]  /*4d70*/  LDG.E.U8 R156, desc[UR44][R156.64] ;  /* 0x0000002c9c9c7981 */ /* 0x000f22000c1e1100 */
[----:B-----5:R-:W-:-:S05]  /*4d80*/  IADD3 R154, P1, R4, R226, RZ ;  /* 0x000000e2049a7210 */ /* 0x020fca0007f3e0ff */
[----:B------:R-:W-:Y:S01]  /*4d90*/  IMAD.X R155, R158, 0x1, R224, P1 ;  /* 0x000000019e9b7824 */ /* 0x000fe200008e06e0 */
[----:B0-----:R-:W-:-:S04]  /*4da0*/  IADD3 R152, P0, R4, R227, RZ ;  /* 0x000000e304987210 */ /* 0x001fc80007f1e0ff */
[----:B------:R0:W5:Y:S01]  /*4db0*/  LDG.E.U8 R157, desc[UR44][R154.64] ;  /* 0x0000002c9a9d7981 */ /* 0x000162000c1e1100 */
[----:B------:R-:W-:-:S05]  /*4dc0*/  IMAD.X R153, R158, 0x1, R225, P0 ;  /* 0x000000019e997824 */ /* 0x000fca00000e06e1 */
[----:B------:R-:W5:Y:S01]  /*4dd0*/  LDG.E.U8 R152, desc[UR44][R152.64] ;  /* 0x0000002c98987981 */ /* 0x000f62000c1e1100 */
[----:B0-----:R-:W-:-:S05]  /*4de0*/  IADD3 R154, P1, R4, R222, RZ ;  /* 0x000000de049a7210 */ /* 0x001fca0007f3e0ff */
[----:B------:R-:W-:-:S05]  /*4df0*/  IMAD.X R155, R158, 0x1, R220, P1 ;  /* 0x000000019e9b7824 */ /* 0x000fca00008e06dc */
[----:B------:R-:W5:Y:S01]  /*4e00*/  LDG.E.U8 R154, desc[UR44][R154.64] ;  /* 0x0000002c9a9a7981 */ /* 0x000f62000c1e1100 */
[----:B------:R-:W-:Y:S01]  /*4e10*/  BAR.SYNC.DEFER_BLOCKING 0x0 ;  /* 0x0000000000007b1d */ /* 0x000fe20000010000 */
[C---:B------:R-:W-:Y:S02]  /*4e20*/  LOP3.LUT R220, R0.reuse, 0x10, RZ, 0x3c, !PT ;  /* 0x0000001000dc7812 */ /* 0x040fe400078e3cff */
[----:B------:R-:W-:-:S03]  /*4e30*/  LOP3.LUT R222, R0, 0x20, RZ, 0x3c, !PT ;  /* 0x0000002000de7812 */ /* 0x000fc600078e3cff */
[----:B------:R0:W-:Y:S01]  /*4e40*/  STL [R1+0x11c], R189 ;  /* 0x00011cbd01007387 */ /* 0x0001e20000100800 */
[----:B------:R-:W-:-:S03]  /*4e50*/  USHF.L.U32 UR7, UR46, 0x7, URZ ;  /* 0x000000072e077899 */ /* 0x000fc6000800063f */
[----:B------:R-:W5:Y:S04]  /*4e60*/  LDL R230, [R1+0x44] ;  /* 0x0000440001e67983 */ /* 0x000f680000100800 */
[----:B------:R-:W-:Y:S04]  /*4e70*/  STS.U8 [R0+UR23+0x8000], R159 ;  /* 0x0080009f00007988 */ /* 0x000fe80008000017 */
[----:B------:R-:W-:Y:S01]  /*4e80*/  STS.U8 [R0+UR23+0x8400], R167 ;  /* 0x008400a700007988 */ /* 0x000fe20008000017 */
[----:B0-----:R-:W-:-:S03]  /*4e90*/  LOP3.LUT R189, R0, 0x40, RZ, 0x3c, !PT ;  /* 0x0000004000bd7812 */ /* 0x001fc600078e3cff */
[----:B------:R-:W-:Y:S04]  /*4ea0*/  STS.U8 [R0+UR23+0x8800], R197 ;  /* 0x008800c500007988 */ /* 0x000fe80008000017 */
[----:B------:R-:W-:Y:S04]  /*4eb0*/  STS.U8 [R0+UR23+0x8c00], R204 ;  /* 0x008c00cc00007988 */ /* 0x000fe80008000017 */
[----:B------:R-:W-:Y:S04]  /*4ec0*/  STS.U8 [R220+UR23+0x8080], R160 ;  /* 0x008080a0dc007988 */ /* 0x000fe80008000017 */
[----:B------:R-:W-:Y:S04]  /*4ed0*/  STS.U8 [R220+UR23+0x8480], R190 ;  /* 0x008480bedc007988 */ /* 0x000fe80008000017 */
[----:B------:R-:W-:Y:S04]  /*4ee0*/  STS.U8 [R220+UR23+0x8880], R198 ;  /* 0x008880c6dc007988 */ /* 0x000fe80008000017 */
[----:B------:R0:W-:Y:S04]  /*4ef0*/  STS.U8 [R220+UR23+0x8c80], R205 ;  /* 0x008c80cddc007988 */ /* 0x0001e80008000017 */
[----:B------:R-:W-:Y:S04]  /*4f00*/  STS.U8 [R222+UR23+0x8100], R161 ;  /* 0x008100a1de007988 */ /* 0x000fe80008000017 */
[----:B------:R1:W-:Y:S01]  /*4f10*/  STS.U8 [R222+UR23+0x8500], R191 ;  /* 0x008500bfde007988 */ /* 0x0003e20008000017 */
[----:B0-----:R-:W-:-:S03]  /*4f20*/  LOP3.LUT R220, R0, 0x30, RZ, 0x3c, !PT ;  /* 0x0000003000dc7812 */ /* 0x001fc600078e3cff */
[----:B------:R0:W-:Y:S01]  /*4f30*/  STS.U8 [R222+UR23+0x8900], R199 ;  /* 0x008900c7de007988 */ /* 0x0001e20008000017 */
[----:B------:R-:W-:-:S03]  /*4f40*/  ULOP3.LUT UR7, UR7, 0x200, URZ, 0xc0, !UPT ;  /* 0x0000020007077892 */ /* 0x000fc6000f8ec03f */
[----:B------:R-:W5:Y:S04]  /*4f50*/  LDL R198, [R1+0x40] ;  /* 0x0000400001c67983 */ /* 0x000f680000100800 */
[----:B-1----:R-:W5:Y:S04]  /*4f60*/  LDL R191, [R1+0x30] ;  /* 0x0000300001bf7983 */ /* 0x002f680000100800 */
[----:B0-----:R-:W5:Y:S04]  /*4f70*/  LDL R199, [R1+0x28] ;  /* 0x0000280001c77983 */ /* 0x001f680000100800 */
[----:B------:R-:W5:Y:S04]  /*4f80*/  LDL R190, [R1+0x38] ;  /* 0x0000380001be7983 */ /* 0x000f680000100800 */
        /* <DEDUP_REMOVED lines=18> */
[----:B--2---:R-:W-:Y:S04]  /*50b0*/  STS.U8 [R222+UR23+0x8d00], R208 ;  /* 0x008d00d0de007988 */ /* 0x004fe80008000017 */
[----:B------:R-:W-:Y:S04]  /*50c0*/  STS.U8 [R220+UR23+0x8180], R162 ;  /* 0x008180a2dc007988 */ /* 0x000fe80008000017 */
[----:B------:R-:W-:Y:S04]  /*50d0*/  STS.U8 [R220+UR23+0x8580], R192 ;  /* 0x008580c0dc007988 */ /* 0x000fe80008000017 */
[----:B------:R-:W-:Y:S04]  /*50e0*/  STS.U8 [R220+UR23+0x8980], R200 ;  /* 0x008980c8dc007988 */ /* 0x000fe80008000017 */
[----:B---3--:R0:W-:Y:S04]  /*50f0*/  STS.U8 [R220+UR23+0x8d80], R209 ;  /* 0x008d80d1dc007988 */ /* 0x0081e80008000017 */
[----:B------:R-:W-:Y:S04]  /*5100*/  STS.U8 [R189+UR23+0x8200], R163 ;  /* 0x008200a3bd007988 */ /* 0x000fe80008000017 */
[----:B------:R-:W-:Y:S04]  /*5110*/  STS.U8 [R189+UR23+0x8600], R193 ;  /* 0x008600c1bd007988 */ /* 0x000fe80008000017 */
[----:B------:R-:W-:Y:S04]  /*5120*/  STS.U8 [R189+UR23+0x8a00], R201 ;  /* 0x008a00c9bd007988 */ /* 0x000fe80008000017 */
[----:B----4-:R1:W-:Y:S01]  /*5130*/  STS.U8 [R189+UR23+0x8e00], R210 ;  /* 0x008e00d2bd007988 */ /* 0x0103e20008000017 */
[C---:B0-----:R-:W-:Y:S01]  /*5140*/  LOP3.LUT R220, R0.reuse, 0x50, RZ, 0x3c, !PT ;  /* 0x0000005000dc7812 */ /* 0x041fe200078e3cff */
[----:B------:R-:W0:Y:S01]  /*5150*/  S2R R222, SR_TID.X ;  /* 0x0000000000de7919 */ /* 0x000e220000002100 */
[----:B------:R-:W-:Y:S01]  /*5160*/  ULEA.HI UR7, UR23, UR7, URZ, 0x1c ;  /* 0x0000000717077291 */ /* 0x000fe2000f8fe03f */
[----:B------:R-:W2:Y:S04]  /*5170*/  LDL R200, [R1+0x20] ;  /* 0x0000200001c87983 */ /* 0x000ea80000100800 */
[----:B-1----:R-:W3:Y:S01]  /*5180*/  LDL R210, [R1+0x24] ;  /* 0x0000240001d27983 */ /* 0x002ee20000100800 */
[----:B------:R-:W-:-:S03]  /*5190*/  LOP3.LUT R189, R0, 0x60, RZ, 0x3c, !PT ;  /* 0x0000006000bd7812 */ /* 0x000fc600078e3cff */
[----:B------:R-:W-:Y:S04]  /*51a0*/  STS.U8 [R220+UR23+0x8280], R164 ;  /* 0x008280a4dc007988 */ /* 0x000fe80008000017 */
[----:B------:R-:W-:Y:S04]  /*51b0*/  STS.U8 [R220+UR23+0x8680], R194 ;  /* 0x008680c2dc007988 */ /* 0x000fe80008000017 */
[----:B------:R-:W-:Y:S04]  /*51c0*/  STS.U8 [R220+UR23+0x8a80], R202 ;  /* 0x008a80cadc007988 */ /* 0x000fe80008000017 */
[----:B------:R-:W-:Y:S04]  /*51d0*/  STS.U8 [R220+UR23+0x8e80], R156 ;  /* 0x008e809cdc007988 */ /* 0x000fe80008000017 */
[----:B------:R-:W-:Y:S04]  /*51e0*/  STS.U8 [R189+UR23+0x8300], R165 ;  /* 0x008300a5bd007988 */ /* 0x000fe80008000017 */
[----:B------:R-:W-:Y:S04]  /*51f0*/  STS.U8 [R189+UR23+0x8700], R195 ;  /* 0x008700c3bd007988 */ /* 0x000fe80008000017 */
[----:B------:R-:W-:Y:S04]  /*5200*/  STS.U8 [R189+UR23+0x8b00], R203 ;  /* 0x008b00cbbd007988 */ /* 0x000fe80008000017 */
[----:B-----5:R1:W-:Y:S01]  /*5210*/  STS.U8 [R189+UR23+0x8f00], R157 ;  /* 0x008f009dbd007988 */ /* 0x0203e20008000017 */
[----:B------:R-:W-:-:S03]  /*5220*/  ULOP3.LUT UR16, UR7, 0x3fff, URZ, 0xc0, !UPT ;  /* 0x00003fff07107892 */ /* 0x000fc6000f8ec03f */
[----:B------:R-:W4:Y:S04]  /*5230*/  LDL R193, [R1+0x1c] ;  /* 0x00001c0001c17983 */ /* 0x000f280000100800 */
[----:B------:R-:W5:Y:S01]  /*5240*/  LDL R192, [R1+0x48] ;  /* 0x0000480001c07983 */ /* 0x000f620000100800 */
[----:B-1----:R-:W-:Y:S01]  /*5250*/  LOP3.LUT R189, R0, 0x70, RZ, 0x3c, !PT ;  /* 0x0000007000bd7812 */ /* 0x002fe200078e3cff */
[----:B------:R-:W-:Y:S02]  /*5260*/  UIADD3 UR8, UP0, UR16, 0x2, URZ ;  /* 0x0000000210087890 */ /* 0x000fe4000ff1e03f */
[----:B------:R-:W5:Y:S04]  /*5270*/  LDL R194, [R1+0x3c] ;  /* 0x00003c0001c27983 */ /* 0x000f680000100800 */
[----:B------:R-:W-:Y:S04]  /*5280*/  STS.U8 [R189+UR23+0x8380], R166 ;  /* 0x008380a6bd007988 */ /* 0x000fe80008000017 */
[----:B------:R1:W-:Y:S04]  /*5290*/  STS.U8 [R189+UR23+0x8780], R196 ;  /* 0x008780c4bd007988 */ /* 0x0003e80008000017 */
[----:B------:R-:W-:Y:S01]  /*52a0*/  STS.U8 [R189+UR23+0x8b80], R152 ;  /* 0x008b8098bd007988 */ /* 0x000fe20008000017 */
[----:B------:R-:W-:-:S03]  /*52b0*/  UMOV UR7, URZ ;  /* 0x0000003f00077c82 */ /* 0x000fc60008000000 */
[----:B------:R0:W-:Y:S04]  /*52c0*/  STS.U8 [R189+UR23+0x8f80], R154 ;  /* 0x008f809abd007988 */ /* 0x0001e80008000017 */
[----:B-1----:R-:W5:Y:S04]  /*52d0*/  LDL R196, [R1+0x50] ;  /* 0x0000500001c47983 */ /* 0x002f680000100800 */
[----:B------:R-:W5:Y:S04]  /*52e0*/  LDL R195, [R1+0x34] ;  /* 0x0000340001c37983 */ /* 0x000f680000100800 */
[----:B0-----:R-:W5:Y:S01]  /*52f0*/  LDL R189, [R1+0x58] ;  /* 0x0000580001bd7983 */ /* 0x001f620000100800 */
[----:B------:R-:W-:-:S02]  /*5300*/  UIADD3.X UR9, UR7, 0x40000040, URZ, UP0, !UPT ;  /* 0x4000004007097890 */ /* 0x000fc400087fe43f */
[----:B------:R-:W-:Y:S01]  /*5310*/  USHF.R.S32.HI UR7, URZ, 0x1f, UR4 ;  /* 0x0000001f3f077899 */ /* 0x000fe20008011404 */
[----:B------:R-:W5:Y:S01]  /*5320*/  LDL R209, [R1+0x4c] ;  /* 0x00004c0001d17983 */ /* 0x000f620000100800 */
[----:B------:R-:W-:-:S03]  /*5330*/  IMAD.SHL.U32 R208, R222, 0x2, RZ ;  /* 0x00000002ded07824 */ /* 0x000fc600078e00ff */
[----:B------:R-:W5:Y:S04]  /*5340*/  LDL R220, [R1+0x60] ;  /* 0x0000600001dc7983 */ /* 0x000f680000100800 */
[----:B------:R-:W5:Y:S01]  /*5350*/  LDL R222, [R1+0x5c] ;  /* 0x00005c0001de7983 */ /* 0x000f620000100800 */
[----:B------:R0:W-:Y:S06]  /*5360*/  MEMBAR.ALL.CTA ;  /* 0x0000000000007992 */ /* 0x0001ec0000008000 */
[----:B0-----:R-:W0:Y:S01]  /*5370*/  FENCE.VIEW.ASYNC.S ;  /* 0x00000000000073c6 */ /* 0x001e220000000000 */
[----:B------:R-:W-:Y:S01]  /*5380*/  IADD3 R202, P1, R199, UR4, RZ ;  /* 0x00000004c7ca7c10 */ /* 0x000fe2000ff3e0ff */
[----:B0-----:R-:W-:Y:S03]  /*5390*/  BAR.SYNC.DEFER_BLOCKING 0x0 ;  /* 0x0000000000007b1d */ /* 0x001fe60000010000 */
[----:B---3--:R-:W-:-:S03]  /*53a0*/  IADD3.X R203, R210, UR7, RZ, P1, !PT ;  /* 0x00000007d2cb7c10 */ /* 0x008fc60008ffe4ff */
[----:B------:R-:W3:Y:S01]  /*53b0*/  LDL R210, [R1+0x68] ;  /* 0x0000680001d27983 */ /* 0x000ee20000100800 */
[----:B--2---:R-:W-:Y:S02]  /*53c0*/  IADD3 R204, P2, R200, UR4, RZ ;  /* 0x00000004c8cc7c10 */ /* 0x004fe4000ff5e0ff */
[----:B------:R-:W-:Y:S01]  /*53d0*/  LOP3.LUT R208, R208, 0x6, RZ, 0xc0, !PT ;  /* 0x00000006d0d07812 */ /* 0x000fe200078ec0ff */
[----:B------:R-:W2:Y:S01]  /*53e0*/  LDG.E.U8 R202, desc[UR44][R202.64] ;  /* 0x0000002ccaca7981 */ /* 0x000ea2000c1e1100 */
[----:B------:R-:W-:Y:S02]  /*53f0*/  IADD3 R200, P4, R191, UR4, RZ ;  /* 0x00000004bfc87c10 */ /* 0x000fe4000ff9e0ff */
[----:B------:R-:W-:Y:S02]  /*5400*/  IADD3 R198, P3, R198, UR4, RZ ;  /* 0x00000004c6c67c10 */ /* 0x000fe4000ff7e0ff */
[----:B------:R-:W-:Y:S02]  /*5410*/  IADD3 R190, P0, R190, UR4, RZ ;  /* 0x00000004bebe7c10 */ /* 0x000fe4000ff1e0ff */
[----:B------:R-:W-:-:S02]  /*5420*/  IADD3 R208, P1, R208, UR5, RZ ;  /* 0x00000005d0d07c10 */ /* 0x000fc4000ff3e0ff */
[----:B------:R-:W-:-:S05]  /*5430*/  IADD3.X R201, R197, UR7, RZ, P4, !PT ;  /* 0x00000007c5c97c10 */ /* 0x000fca000a7fe4ff */
[----:B------:R-:W2:Y:S01]  /*5440*/  LDG.E.U8 R203, desc[UR44][R200.64] ;  /* 0x0000002cc8cb7981 */ /* 0x000ea2000c1e1100 */
[----:B----4-:R-:W-:Y:S02]  /*5450*/  IADD3.X R205, R193, UR7, RZ, P2, !PT ;  /* 0x00000007c1cd7c10 */ /* 0x010fe400097fe4ff */
[----:B-----5:R-:W-:Y:S02]  /*5460*/  IADD3 R192, P2, R192, UR4, RZ ;  /* 0x00000004c0c07c10 */ /* 0x020fe4000ff5e0ff */
[----:B------:R-:W-:Y:S02]  /*5470*/  IADD3.X R199, R194, UR7, RZ, P3, !PT ;  /* 0x00000007c2c77c10 */ /* 0x000fe40009ffe4ff */
[----:B------:R-:W-:Y:S02]  /*5480*/  IADD3.X R193, R230, UR7, RZ, P2, !PT ;  /* 0x00000007e6c17c10 */ /* 0x000fe400097fe4ff */
[----:B------:R-:W4:Y:S04]  /*5490*/  LDL R230, [R1+0x7c] ;  /* 0x00007c0001e67983 */ /* 0x000f280000100800 */
[----:B------:R-:W5:Y:S04]  /*54a0*/  LDG.E.U8 R198, desc[UR44][R198.64] ;  /* 0x0000002cc6c67981 */ /* 0x000f68000c1e1100 */
[----:B------:R-:W5:Y:S01]  /*54b0*/  LDG.E.U8 R199, desc[UR44][R192.64] ;  /* 0x0000002cc0c77981 */ /* 0x000f62000c1e1100 */
[----:B------:R-:W-:-:S02]  /*54c0*/  IADD3 R196, P4, R196, UR4, RZ ;  /* 0x00000004c4c47c10 */ /* 0x000fc4000ff9e0ff */
[----:B------:R-:W-:Y:S02]  /*54d0*/  IADD3.X R191, R195, UR7, RZ, P0, !PT ;  /* 0x00000007c3bf7c10 */ /* 0x000fe400087fe4ff */
[----:B------:R-:W-:Y:S02]  /*54e0*/  IADD3 R195, P0, R208, 0x9, RZ ;  /* 0x00000009d0c37810 */ /* 0x000fe40007f1e0ff */
[----:B------:R-:W-:Y:S02]  /*54f0*/  IADD3 R194, P3, R189, UR4, RZ ;  /* 0x00000004bdc27c10 */ /* 0x000fe4000ff7e0ff */
[----:B------:R-:W-:Y:S02]  /*5500*/  LOP3.LUT R189, R2, 0x8, RZ, 0xfc, !PT ;  /* 0x0000000802bd7812 */ /* 0x000fe400078efcff */
[----:B------:R-:W-:Y:S02]  /*5510*/  IADD3.X R197, R209, UR7, RZ, P4, !PT ;  /* 0x00000007d1c57c10 */ /* 0x000fe4000a7fe4ff */
[C---:B------:R-:W-:Y:S01]  /*5520*/  ISETP.GT.U32.AND P2, PT, R195.reuse, R2, PT ;  /* 0x00000002c300720c */ /* 0x040fe20003f44070 */
[----:B------:R0:W2:Y:S01]  /*5530*/  LDG.E.U8 R209, desc[UR44][R204.64] ;  /* 0x0000002cccd17981 */ /* 0x0000a2000c1e1100 */
[----:B------:R-:W-:-:S02]  /*5540*/  ISETP.GT.U32.AND P4, PT, R195, R189, PT ;  /* 0x000000bdc300720c */ /* 0x000fc40003f84070 */
[----:B------:R-:W-:Y:S01]  /*5550*/  IADD3.X R195, R232, UR7, RZ, P3, !PT ;  /* 0x00000007e8c37c10 */ /* 0x000fe20009ffe4ff */
[----:B------:R-:W5:Y:S04]  /*5560*/  LDG.E.U8 R196, desc[UR44][R196.64] ;  /* 0x0000002cc4c47981 */ /* 0x000f68000c1e1100 */
[----:B------:R-:W2:Y:S01]  /*5570*/  LDL R232, [R1+0x88] ;  /* 0x0000880001e87983 */ /* 0x000ea20000100800 */
[----:B0-----:R-:W-:-:S03]  /*5580*/  IADD3 R204, P3, R220, UR4, RZ ;  /* 0x00000004dccc7c10 */ /* 0x001fc6000ff7e0ff */
[----:B------:R-:W5:Y:S01]  /*5590*/  LDL R220, [R1+0x84] ;  /* 0x0000840001dc7983 */ /* 0x000f620000100800 */
[----:B------:R-:W-:-:S03]  /*55a0*/  IADD3.X R205, R222, UR7, RZ, P3, !PT ;  /* 0x00000007decd7c10 */ /* 0x000fc60009ffe4ff */
[----:B------:R-:W5:Y:S04]  /*55b0*/  LDL R222, [R1+0x90] ;  /* 0x0000900001de7983 */ /* 0x000f680000100800 */
[----:B------:R-:W5:Y:S04]  /*55c0*/  LDG.E.U8 R197, desc[UR44][R194.64] ;  /* 0x0000002cc2c57981 */ /* 0x000f68000c1e1100 */
[----:B------:R-:W5:Y:S01]  /*55d0*/  LDG.E.U8 R204, desc[UR44][R204.64] ;  /* 0x0000002ccccc7981 */ /* 0x000f62000c1e1100 */
[----:B---3--:R-:W-:-:S03]  /*55e0*/  IADD3 R200, P3, R210, UR4, RZ ;  /* 0x00000004d2c87c10 */ /* 0x008fc6000ff7e0ff */
[----:B------:R0:W3:Y:S01]  /*55f0*/  LDG.E.U8 R210, desc[UR44][R190.64] ;  /* 0x0000002cbed27981 */ /* 0x0000e2000c1e1100 */
[----:B------:R-:W-:-:S03]  /*5600*/  IADD3.X R201, R226, UR7, RZ, P3, !PT ;  /* 0x00000007e2c97c10 */ /* 0x000fc60009ffe4ff */
[----:B------:R-:W3:Y:S04]  /*5610*/  LDL R226, [R1+0x98] ;  /* 0x0000980001e27983 */ /* 0x000ee80000100800 */
[----:B------:R-:W3:Y:S01]  /*5620*/  LDG.E.U8 R200, desc[UR44][R200.64] ;  /* 0x0000002cc8c87981 */ /* 0x000ee2000c1e1100 */
[----:B0-----:R-:W-:-:S03]  /*5630*/  IADD3 R190, P3, R224, UR4, RZ ;  /* 0x00000004e0be7c10 */ /* 0x001fc6000ff7e0ff */
[----:B------:R-:W3:Y:S01]  /*5640*/  LDL R224, [R1+0x94] ;  /* 0x0000940001e07983 */ /* 0x000ee20000100800 */
[----:B------:R-:W-:-:S03]  /*5650*/  IADD3.X R191, R236, UR7, RZ, P3, !PT ;  /* 0x00000007ecbf7c10 */ /* 0x000fc60009ffe4ff */
[----:B------:R-:W3:Y:S01]  /*5660*/  LDL R236, [R1+0xa0] ;  /* 0x0000a00001ec7983 */ /* 0x000ee20000100800 */
[----:B------:R-:W-:-:S03]  /*5670*/  IADD3 R192, P3, R228, UR4, RZ ;  /* 0x00000004e4c07c10 */ /* 0x000fc6000ff7e0ff */
[----:B------:R-:W3:Y:S01]  /*5680*/  LDL R228, [R1+0x9c] ;  /* 0x00009c0001e47983 */ /* 0x000ee20000100800 */
[----:B------:R-:W-:Y:S02]  /*5690*/  IADD3.X R193, R240, UR7, RZ, P3, !PT ;  /* 0x00000007f0c17c10 */ /* 0x000fe40009ffe4ff */
[----:B------:R-:W-:Y:S01]  /*56a0*/  IADD3 R194, P3, R238, UR4, RZ ;  /* 0x00000004eec27c10 */ /* 0x000fe2000ff7e0ff */
[----:B------:R2:W3:Y:S04]  /*56b0*/  LDG.E.U8 R201, desc[UR44][R190.64] ;  /* 0x0000002cbec97981 */ /* 0x0004e8000c1e1100 */
[----:B------:R-:W3:Y:S04]  /*56c0*/  LDL R238, [R1+0xa8] ;  /* 0x0000a80001ee7983 */ /* 0x000ee80000100800 */
[----:B------:R-:W3:Y:S04]  /*56d0*/  LDL R240, [R1+0xb0] ;  /* 0x0000b00001f07983 */ /* 0x000ee80000100800 */
[----:B------:R0:W3:Y:S01]  /*56e0*/  LDG.E.U8 R205, desc[UR44][R192.64] ;  /* 0x0000002cc0cd7981 */ /* 0x0000e2000c1e1100 */
[----:B----4-:R-:W-:-:S03]  /*56f0*/  IADD3.X R195, R230, UR7, RZ, P3, !PT ;  /* 0x00000007e6c37c10 */ /* 0x010fc60009ffe4ff */
[----:B------:R-:W4:Y:S01]  /*5700*/  LDL R230, [R1+0xa4] ;  /* 0x0000a40001e67983 */ /* 0x000f220000100800 */
[----:B--2---:R-:W-:-:S03]  /*5710*/  IADD3 R190, P3, R232, UR4, RZ ;  /* 0x00000004e8be7c10 */ /* 0x004fc6000ff7e0ff */
[----:B------:R-:W2:Y:S01]  /*5720*/  LDL R232, [R1+0xac] ;  /* 0x0000ac0001e87983 */ /* 0x000ea20000100800 */
[----:B-----5:R-:W-:-:S03]  /*5730*/  IADD3.X R191, R220, UR7, RZ, P3, !PT ;  /* 0x00000007dcbf7c10 */ /* 0x020fc60009ffe4ff */
[----:B------:R-:W5:Y:S01]  /*5740*/  LDG.E.U8 R220, desc[UR44][R194.64] ;  /* 0x0000002cc2dc7981 */ /* 0x000f62000c1e1100 */
[----:B0-----:R-:W-:-:S03]  /*5750*/  IADD3 R192, P3, R222, UR4, RZ ;  /* 0x00000004dec07c10 */ /* 0x001fc6000ff7e0ff */
[----:B------:R3:W5:Y:S01]  /*5760*/  LDG.E.U8 R222, desc[UR44][R190.64] ;  /* 0x0000002cbede7981 */ /* 0x000762000c1e1100 */
[----:B------:R-:W-:-:S03]  /*5770*/  IADD3.X R193, R234, UR7, RZ, P3, !PT ;  /* 0x00000007eac17c10 */ /* 0x000fc60009ffe4ff */
[----:B------:R-:W5:Y:S04]  /*5780*/  LDL R234, [R1+0xb8] ;  /* 0x0000b80001ea7983 */ /* 0x000f680000100800 */
[----:B------:R-:W5:Y:S04]  /*5790*/  LDL R194, [R1+0xb4] ;  /* 0x0000b40001c27983 */ /* 0x000f680000100800 */
[----:B------:R-:W5:Y:S01]  /*57a0*/  LDL R195, [R1+0xd4] ;  /* 0x0000d40001c37983 */ /* 0x000f620000100800 */
[----:B---3--:R-:W-:-:S04]  /*57b0*/  IADD3 R190, P3, R226, UR4, RZ ;  /* 0x00000004e2be7c10 */ /* 0x008fc8000ff7e0ff */
[----:B------:R-:W-:Y:S02]  /*57c0*/  IADD3.X R191, R224, UR7, RZ, P3, !PT ;  /* 0x00000007e0bf7c10 */ /* 0x000fe40009ffe4ff */
[----:B------:R-:W3:Y:S04]  /*57d0*/  LDG.E.U8 R224, desc[UR44][R192.64] ;  /* 0x0000002cc0e07981 */ /* 0x000ee8000c1e1100 */
[----:B------:R0:W3:Y:S04]  /*57e0*/  LDG.E.U8 R226, desc[UR44][R190.64] ;  /* 0x0000002cbee27981 */ /* 0x0000e8000c1e1100 */
[----:B------:R-:W3:Y:S01]  /*57f0*/  LDL R193, [R1+0xc0] ;  /* 0x0000c00001c17983 */ /* 0x000ee20000100800 */
[----:B0-----:R-:W-:-:S03]  /*5800*/  IADD3 R190, P3, R236, UR4, RZ ;  /* 0x00000004ecbe7c10 */ /* 0x001fc6000ff7e0ff */
[----:B------:R-:W3:Y:S01]  /*5810*/  LDL R192, [R1+0xc4] ;  /* 0x0000c40001c07983 */ /* 0x000ee20000100800 */
[----:B------:R-:W-:-:S03]  /*5820*/  IADD3.X R191, R228, UR7, RZ, P3, !PT ;  /* 0x00000007e4bf7c10 */ /* 0x000fc60009ffe4ff */
[----:B------:R-:W3:Y:S04]  /*5830*/  LDL R236, [R1+0xbc] ;  /* 0x0000bc0001ec7983 */ /* 0x000ee80000100800 */
[----:B------:R0:W3:Y:S02]  /*5840*/  LDG.E.U8 R228, desc[UR44][R190.64] ;  /* 0x0000002cbee47981 */ /* 0x0000e4000c1e1100 */
[----:B0-----:R-:W-:Y:S02]  /*5850*/  IADD3 R190, P3, R238, UR4, RZ ;  /* 0x00000004eebe7c10 */ /* 0x001fe4000ff7e0ff */
[----:B------:R-:W3:Y:S02]  /*5860*/  LDL R238, [R1+0xc8] ;  /* 0x0000c80001ee7983 */ /* 0x000ee40000100800 */
[----:B----4-:R-:W-:-:S05]  /*5870*/  IADD3.X R191, R230, UR7, RZ, P3, !PT ;  /* 0x00000007e6bf7c10 */ /* 0x010fca0009ffe4ff */
[----:B------:R0:W4:Y:S02]  /*5880*/  LDG.E.U8 R230, desc[UR44][R190.64] ;  /* 0x0000002cbee67981 */ /* 0x000124000c1e1100 */
[----:B0-----:R-:W-:Y:S02]  /*5890*/  IADD3 R190, P3, R240, UR4, RZ ;  /* 0x00000004f0be7c10 */ /* 0x001fe4000ff7e0ff */
[----:B------:R-:W4:Y:S02]  /*58a0*/  LDL R240, [R1+0xcc] ;  /* 0x0000cc0001f07983 */ /* 0x000f240000100800 */
[----:B--2---:R-:W-:-:S05]  /*58b0*/  IADD3.X R191, R232, UR7, RZ, P3, !PT ;  /* 0x00000007e8bf7c10 */ /* 0x004fca0009ffe4ff */
[----:B------:R5:W2:Y:S02]  /*58c0*/  LDG.E.U8 R232, desc[UR44][R190.64] ;  /* 0x0000002cbee87981 */ /* 0x000aa4000c1e1100 */
[----:B-----5:R-:W-:-:S04]  /*58d0*/  IADD3 R190, P3, R234, UR4, RZ ;  /* 0x00000004eabe7c10 */ /* 0x020fc8000ff7e0ff */
[----:B------:R-:W-:Y:S02]  /*58e0*/  IADD3.X R191, R194, UR7, RZ, P3, !PT ;  /* 0x00000007c2bf7c10 */ /* 0x000fe40009ffe4ff */
[----:B------:R-:W5:Y:S04]  /*58f0*/  LDL R194, [R1+0xe0] ;  /* 0x0000e00001c27983 */ /* 0x000f680000100800 */
[----:B------:R3:W2:Y:S02]  /*5900*/  LDG.E.U8 R234, desc[UR44][R190.64] ;  /* 0x0000002cbeea7981 */ /* 0x0006a4000c1e1100 */
[----:B---3--:R-:W-:Y:S02]  /*5910*/  IADD3 R190, P3, R193, UR4, RZ ;  /* 0x00000004c1be7c10 */ /* 0x008fe4000ff7e0ff */
[----:B------:R-:W3:Y:S02]  /*5920*/  LDL R193, [R1+0xdc] ;  /* 0x0000dc0001c17983 */ /* 0x000ee40000100800 */
[----:B------:R-:W-:-:S05]  /*5930*/  IADD3.X R191, R236, UR7, RZ, P3, !PT ;  /* 0x00000007ecbf7c10 */ /* 0x000fca0009ffe4ff */
[----:B------:R0:W2:Y:S02]  /*5940*/  LDG.E.U8 R236, desc[UR44][R190.64] ;  /* 0x0000002cbeec7981 */ /* 0x0000a4000c1e1100 */
[----:B0-----:R-:W-:-:S04]  /*5950*/  IADD3 R190, P3, R238, UR4, RZ ;  /* 0x00000004eebe7c10 */ /* 0x001fc8000ff7e0ff */
[----:B------:R-:W-:Y:S02]  /*5960*/  IADD3.X R191, R192, UR7, RZ, P3, !PT ;  /* 0x00000007c0bf7c10 */ /* 0x000fe40009ffe4ff */
[----:B------:R-:W2:Y:S04]  /*5970*/  LDL R192, [R1+0xe8] ;  /* 0x0000e80001c07983 */ /* 0x000ea80000100800 */
[----:B------:R0:W2:Y:S02]  /*5980*/  LDG.E.U8 R238, desc[UR44][R190.64] ;  /* 0x0000002cbeee7981 */ /* 0x0000a4000c1e1100 */
[----:B0-----:R-:W-:-:S04]  /*5990*/  IADD3 R190, P3, R244, UR4, RZ ;  /* 0x00000004f4be7c10 */ /* 0x001fc8000ff7e0ff */
[----:B----4-:R-:W-:-:S05]  /*59a0*/  IADD3.X R191, R240, UR7, RZ, P3, !PT ;  /* 0x00000007f0bf7c10 */ /* 0x010fca0009ffe4ff */
[----:B------:R0:W4:Y:S02]  /*59b0*/  LDG.E.U8 R240, desc[UR44][R190.64] ;  /* 0x0000002cbef07981 */ /* 0x000124000c1e1100 */
[----:B0-----:R-:W-:-:S04]  /*59c0*/  IADD3 R190, P3, R242, UR4, RZ ;  /* 0x00000004f2be7c10 */ /* 0x001fc8000ff7e0ff */
[----:B------:R-:W-:Y:S02]  /*59d0*/  IADD3.X R191, R195, UR7, RZ, P3, !PT ;  /* 0x00000007c3bf7c10 */ /* 0x000fe40009ffe4ff */
[----:B------:R-:W4:Y:S04]  /*59e0*/  LDL R195, [R1+0x10c] ;  /* 0x00010c0001c37983 */ /* 0x000f280000100800 */
[----:B------:R5:W4:Y:S02]  /*59f0*/  LDG.E.U8 R242, desc[UR44][R190.64] ;  /* 0x0000002cbef27981 */ /* 0x000b24000c1e1100 */
[----:B-----5:R-:W-:Y:S01]  /*5a00*/  IADD3 R190, P3, R194, UR4, RZ ;  /* 0x00000004c2be7c10 */ /* 0x020fe2000ff7e0ff */
[----:B------:R-:W-:Y:S01]  /*5a10*/  WARPGROUP.ARRIVE ;  /* 0x00000000000079c5 */ /* 0x000fe20000000000 */
[----:B------:R-:W-:Y:S01]  /*5a20*/  UMOV UR19, 0x40000040 ;  /* 0x4000004000137882 */ /* 0x000fe20000000000 */
[----:B------:R-:W-:Y:S01]  /*5a30*/  UMOV UR17, 0x40000040 ;  /* 0x4000004000117882 */ /* 0x000fe20000000000 */
[----:B------:R-:W5:Y:S03]  /*5a40*/  LDL R194, [R1+0x118] ;  /* 0x0001180001c27983 */ /* 0x000f660000100800 */
[----:B------:R-:W-:Y:S01]  /*5a50*/  QGMMA.64x32x32.F32.E4M3.E4M3 R152, gdesc[UR16], RZ, !UPT ;  /* 0x00600000109879f3 */ /* 0x000fe2000c7008ff */
[----:B------:R-:W-:-:S03]  /*5a60*/  UIADD3.64 UR24, UR8, 0x2, URZ ;  /* 0x0000000208187897 */ /* 0x000fc6000fffe03f */
[----:B------:R-:W-:Y:S01]  /*5a70*/  QGMMA.64x32x32.F32.E4M3.E4M3 R152, gdesc[UR8], R152 ;  /* 0x00600000089879f3 */ /* 0x000fe20008700898 */
[----:B------:R-:W-:-:S05]  /*5a80*/  UIADD3.64 UR28, UR8, 0x4, URZ ;  /* 0x00000004081c7897 */ /* 0x000fca000fffe03f */
[----:B------:R-:W-:Y:S01]  /*5a90*/  QGMMA.64x32x32.F32.E4M3.E4M3 R152, gdesc[UR24], R152 ;  /* 0x00600000189879f3 */ /* 0x000fe20008700898 */
[----:B------:R-:W-:-:S03]  /*5aa0*/  UIADD3.64 UR32, UR8, 0x3fe, URZ ;  /* 0x000003fe08207897 */ /* 0x000fc6000fffe03f */
[----:B------:R-:W-:Y:S01]  /*5ab0*/  QGMMA.64x32x32.F32.E4M3.E4M3 R152, gdesc[UR28], R152 ;  /* 0x006000001c9879f3 */ /* 0x000fe20008700898 */
[----:B---3--:R-:W-:Y:S02]  /*5ac0*/  IADD3.X R191, R193, UR7, RZ, P3, !PT ;  /* 0x00000007c1bf7c10 */ /* 0x008fe40009ffe4ff */
[----:B------:R-:W3:Y:S04]  /*5ad0*/  LDL R193, [R1+0x104] ;  /* 0x0001040001c17983 */ /* 0x000ee80000100800 */
[----:B------:R2:W5:Y:S02]  /*5ae0*/  LDG.E.U8 R244, desc[UR44][R190.64] ;  /* 0x0000002cbef47981 */ /* 0x000564000c1e1100 */
[----:B--2---:R-:W-:Y:S01]  /*5af0*/  IADD3 R190, P3, R192, UR4, RZ ;  /* 0x00000004c0be7c10 */ /* 0x004fe2000ff7e0ff */
[----:B------:R-:W-:Y:S01]  /*5b00*/  QGMMA.64x32x32.F32.E4M3.E4M3 R152, gdesc[UR32], R152 ;  /* 0x00600000209879f3 */ /* 0x000fe20008700898 */
[----:B------:R-:W2:Y:S02]  /*5b10*/  LDL R192, [R1+0x110] ;  /* 0x0001100001c07983 */ /* 0x000ea40000100800 */
[----:B------:R-:W-:-:S05]  /*5b20*/  IADD3.X R191, R246, UR7, RZ, P3, !PT ;  /* 0x00000007f6bf7c10 */ /* 0x000fca0009ffe4ff */
[----:B------:R0:W5:Y:S04]  /*5b30*/  LDG.E.U8 R246, desc[UR44][R190.64] ;  /* 0x0000002cbef67981 */ /* 0x000168000c1e1100 */
[----:B------:R-:W0:Y:S01]  /*5b40*/  LDL R191, [R1+0xf0] ;  /* 0x0000f00001bf7983 */ /* 0x000e220000100800 */
[----:B------:R-:W-:-:S09]  /*5b50*/  UIADD3.64 UR36, UR8, 0x400, URZ ;  /* 0x0000040008247897 */ /* 0x000fd2000fffe03f */
[----:B------:R-:W-:Y:S01]  /*5b60*/  QGMMA.64x32x32.F32.E4M3.E4M3 R152, gdesc[UR36], R152 ;  /* 0x00600000249879f3 */ /* 0x000fe20008700898 */
[----:B0-----:R-:W-:-:S04]  /*5b70*/  IADD3 R190, P3, R191, UR4, RZ ;  /* 0x00000004bfbe7c10 */ /* 0x001fc8000ff7e0ff */
[----:B------:R-:W-:-:S05]  /*5b80*/  IADD3.X R191, R247, UR7, RZ, P3, !PT ;  /* 0x00000007f7bf7c10 */ /* 0x000fca0009ffe4ff */
[----:B------:R0:W5:Y:S02]  /*5b90*/  LDG.E.U8 R247, desc[UR44][R190.64] ;  /* 0x0000002cbef77981 */ /* 0x000164000c1e1100 */
[----:B0-----:R-:W-:-:S04]  /*5ba0*/  IADD3 R190, P3, R252, UR4, RZ ;  /* 0x00000004fcbe7c10 */ /* 0x001fc8000ff7e0ff */
[----:B------:R-:W-:-:S05]  /*5bb0*/  IADD3.X R191, R248, UR7, RZ, P3, !PT ;  /* 0x00000007f8bf7c10 */ /* 0x000fca0009ffe4ff */
[----:B------:R0:W5:Y:S02]  /*5bc0*/  LDG.E.U8 R248, desc[UR44][R190.64] ;  /* 0x0000002cbef87981 */ /* 0x000164000c1e1100 */
[----:B0-----:R-:W-:-:S04]  /*5bd0*/  IADD3 R190, P3, R251, UR4, RZ ;  /* 0x00000004fbbe7c10 */ /* 0x001fc8000ff7e0ff */
[----:B------:R-:W-:-:S05]  /*5be0*/  IADD3.X R191, R249, UR7, RZ, P3, !PT ;  /* 0x00000007f9bf7c10 */ /* 0x000fca0009ffe4ff */
[----:B------:R0:W5:Y:S02]  /*5bf0*/  LDG.E.U8 R249, desc[UR44][R190.64] ;  /* 0x0000002cbef97981 */ /* 0x000164000c1e1100 */
[----:B0-----:R-:W-:-:S04]  /*5c00*/  IADD3 R190, P3, R250, UR4, RZ ;  /* 0x00000004fabe7c10 */ /* 0x001fc8000ff7e0ff */
[----:B---3--:R-:W-:Y:S02]  /*5c10*/  IADD3.X R191, R193, UR7, RZ, P3, !PT ;  /* 0x00000007c1bf7c10 */ /* 0x008fe40009ffe4ff */
[----:B--2---:R-:W-:-:S04]  /*5c20*/  IADD3 R192, P3, R192, UR4, RZ ;  /* 0x00000004c0c07c10 */ /* 0x004fc8000ff7e0ff */
[----:B----4-:R-:W-:Y:S02]  /*5c30*/  IADD3.X R193, R195, UR7, RZ, P3, !PT ;  /* 0x00000007c3c17c10 */ /* 0x010fe40009ffe4ff */
[----:B------:R-:W2:Y:S01]  /*5c40*/  LDL R195, [R1+0x114] ;  /* 0x0001140001c37983 */ /* 0x000ea20000100800 */
[----:B------:R-:W-:Y:S01]  /*5c50*/  UIADD3.64 UR40, UR8, 0x402, URZ ;  /* 0x0000040208287897 */ /* 0x000fe2000fffe03f */
[----:B------:R-:W-:Y:S01]  /*5c60*/  IMAD.X R250, RZ, RZ, UR6, P1 ;  /* 0x00000006fffa7e24 */ /* 0x000fe200088e06ff */
[----:B------:R-:W-:Y:S01]  /*5c70*/  IADD3 R251, P3, R208, 0x10, RZ ;  /* 0x00000010d0fb7810 */ /* 0x000fe20007f7e0ff */
[----:B------:R-:W-:Y:S01]  /*5c80*/  UIADD3.64 UR12, UR8, 0x404, URZ ;  /* 0x00000404080c7897 */ /* 0x000fe2000fffe03f */
[----:B------:R-:W3:Y:S05]  /*5c90*/  LDG.E.U8 R192, desc[UR44][R192.64] ;  /* 0x0000002cc0c07981 */ /* 0x000eea000c1e1100 */
[----:B------:R-:W-:Y:S01]  /*5ca0*/  QGMMA.64x32x32.F32.E4M3.E4M3 R152, gdesc[UR40], R152 ;  /* 0x00600000289879f3 */ /* 0x000fe20008700898 */
[----:B-----5:R-:W-:Y:S01]  /*5cb0*/  IADD3 R194, P1, R194, UR4, RZ ;  /* 0x00000004c2c27c10 */ /* 0x020fe2000ff3e0ff */
[----:B------:R-:W-:Y:S01]  /*5cc0*/  IMAD.X R252, RZ, RZ, R250, P0 ;  /* 0x000000fffffc7224 */ /* 0x000fe200000e06fa */
[----:B------:R-:W-:Y:S01]  /*5cd0*/  ISETP.GT.U32.AND P0, PT, R251, R2, PT ;  /* 0x00000002fb00720c */ /* 0x000fe20003f04070 */
[----:B------:R-:W-:Y:S03]  /*5ce0*/  QGMMA.64x32x32.F32.E4M3.E4M3 R152, gdesc[UR12], R152, gsb0 ;  /* 0x006000000c9879f3 */ /* 0x000fe60008000898 */
[----:B------:R-:W-:-:S02]  /*5cf0*/  ISETP.GT.U32.AND.EX P2, PT, R252, RZ, PT, P2 ;  /* 0x000000fffc00720c */ /* 0x000fc40003f44120 */
[----:B------:R-:W-:Y:S01]  /*5d00*/  ISETP.GT.U32.AND.EX P4, PT, R252, RZ, PT, P4 ;  /* 0x000000fffc00720c */ /* 0x000fe20003f84140 */
[----:B------:R-:W-:Y:S02]  /*5d10*/  WARPGROUP.DEPBAR.LE gsb0, 0x0 ;  /* 0x00008000000079c5 */ /* 0x000fe40000010000 */
[----:B------:R-:W-:Y:S01]  /*5d20*/  FMUL R157, R157, UR20 ;  /* 0x000000149d9d7c20 */ /* 0x000fe20008400000 */
[----:B------:R-:W-:Y:S01]  /*5d30*/  FMUL R159, R159, UR20 ;  /* 0x000000149f9f7c20 */ /* 0x000fe20008400000 */
[----:B------:R-:W-:-:S04]  /*5d40*/  FMUL R163, R163, UR20 ;  /* 0x00000014a3a37c20 */ /* 0x000fc80008400000 */
[----:B------:R-:W-:Y:S01]  /*5d50*/  FSEL R159, R159, -INF , !P4 ;  /* 0xff8000009f9f7808 */ /* 0x000fe20006000000 */
[----:B------:R-:W-:Y:S01]  /*5d60*/  FMUL R162, R162, UR20 ;  /* 0x00000014a2a27c20 */ /* 0x000fe20008400000 */
[----:B------:R-:W-:Y:S01]  /*5d70*/  FMUL R166, R166, UR20 ;  /* 0x00000014a6a67c20 */ /* 0x000fe20008400000 */
[----:B------:R-:W-:Y:S01]  /*5d80*/  FMUL R156, R156, UR20 ;  /* 0x000000149c9c7c20 */ /* 0x000fe20008400000 */
[----:B------:R-:W-:Y:S01]  /*5d90*/  FMUL R167, R167, UR20 ;  /* 0x00000014a7a77c20 */ /* 0x000fe20008400000 */
[----:B------:R-:W-:Y:S01]  /*5da0*/  FMUL R158, R158, UR20 ;  /* 0x000000149e9e7c20 */ /* 0x000fe20008400000 */
[----:B--2---:R-:W-:Y:S02]  /*5db0*/  IADD3.X R195, R195, UR7, RZ, P1, !PT ;  /* 0x00000007c3c37c10 */ /* 0x004fe40008ffe4ff */
[----:B------:R-:W-:Y:S02]  /*5dc0*/  ISETP.GT.U32.AND P1, PT, R251, R189, PT ;  /* 0x000000bdfb00720c */ /* 0x000fe40003f24070 */
[----:B------:R0:W2:Y:S04]  /*5dd0*/  LDG.E.U8 R251, desc[UR44][R190.64] ;  /* 0x0000002cbefb7981 */ /* 0x0000a8000c1e1100 */
[----:B------:R1:W4:Y:S01]  /*5de0*/  LDG.E.U8 R194, desc[UR44][R194.64] ;  /* 0x0000002cc2c27981 */ /* 0x000322000c1e1100 */
[----:B------:R-:W-:Y:S01]  /*5df0*/  FMUL R152, R152, UR20 ;  /* 0x0000001498987c20 */ /* 0x000fe20008400000 */
[----:B------:R-:W-:Y:S01]  /*5e00*/  FMUL R153, R153, UR20 ;  /* 0x0000001499997c20 */ /* 0x000fe20008400000 */
[----:B------:R-:W-:Y:S01]  /*5e10*/  FMUL R160, R160, UR20 ;  /* 0x00000014a0a07c20 */ /* 0x000fe20008400000 */
[----:B------:R-:W-:Y:S01]  /*5e20*/  FMUL R161, R161, UR20 ;  /* 0x00000014a1a17c20 */ /* 0x000fe20008400000 */
[----:B------:R-:W-:Y:S01]  /*5e30*/  FMUL R164, R164, UR20 ;  /* 0x00000014a4a47c20 */ /* 0x000fe20008400000 */
[----:B0-----:R-:W-:Y:S01]  /*5e40*/  FSEL R191, R157, -INF , !P2 ;  /* 0xff8000009dbf7808 */ /* 0x001fe20005000000 */
[----:B------:R-:W-:Y:S01]  /*5e50*/  IMAD.X R190, RZ, RZ, R250, P3 ;  /* 0x000000ffffbe7224 */ /* 0x000fe200018e06fa */
[----:B------:R-:W-:Y:S01]  /*5e60*/  BAR.SYNC.DEFER_BLOCKING 0x0 ;  /* 0x0000000000007b1d */ /* 0x000fe20000010000 */
[----:B------:R-:W-:-:S04]  /*5e70*/  IADD3 R252, P2, R208, 0x11, RZ ;  /* 0x00000011d0fc7810 */ /* 0x000fc80007f5e0ff */
[C---:B------:R-:W-:Y:S01]  /*5e80*/  ISETP.GT.U32.AND P3, PT, R252.reuse, R189, PT ;  /* 0x000000bdfc00720c */ /* 0x040fe20003f64070 */
[--C-:B------:R-:W-:Y:S01]  /*5e90*/  IMAD.X R157, RZ, RZ, R250.reuse, P2 ;  /* 0x000000ffff9d7224 */ /* 0x100fe200010e06fa */
[----:B------:R-:W-:Y:S02]  /*5ea0*/  ISETP.GT.U32.AND P2, PT, R252, R2, PT ;  /* 0x00000002fc00720c */ /* 0x000fe40003f44070 */
[----:B------:R-:W-:Y:S02]  /*5eb0*/  IADD3 R252, P4, R208, 0x18, RZ ;  /* 0x00000018d0fc7810 */ /* 0x000fe40007f9e0ff */
[----:B------:R-:W-:Y:S02]  /*5ec0*/  ISETP.GT.U32.AND.EX P3, PT, R157, RZ, PT, P3 ;  /* 0x000000ff9d00720c */ /* 0x000fe40003f64130 */
[----:B------:R-:W-:Y:S01]  /*5ed0*/  ISETP.GT.U32.AND.EX P1, PT, R190, RZ, PT, P1 ;  /* 0x000000ffbe00720c */ /* 0x000fe20003f24110 */
[----:B------:R-:W-:Y:S01]  /*5ee0*/  IMAD.X R193, RZ, RZ, R250, P4 ;  /* 0x000000ffffc17224 */ /* 0x000fe200020e06fa */
[----:B------:R-:W-:-:S02]  /*5ef0*/  FSEL R163, R163, -INF , !P3 ;  /* 0xff800000a3a37808 */ /* 0x000fc40005800000 */
[----:B------:R-:W-:Y:S02]  /*5f00*/  ISETP.GT.U32.AND P3, PT, R252, R189, PT ;  /* 0x000000bdfc00720c */ /* 0x000fe40003f64070 */
[----:B-1----:R-:W-:Y:S02]  /*5f10*/  IADD3 R195, P4, R208, 0x8, RZ ;  /* 0x00000008d0c37810 */ /* 0x002fe40007f9e0ff */
[----:B------:R-:W-:Y:S02]  /*5f20*/  FSEL R162, R162, -INF , !P1 ;  /* 0xff800000a2a27808 */ /* 0x000fe40004800000 */
[----:B------:R-:W-:Y:S02]  /*5f30*/  ISETP.GT.U32.AND.EX P3, PT, R193, RZ, PT, P3 ;  /* 0x000000ffc100720c */ /* 0x000fe40003f64130 */
[-C--:B------:R-:W-:Y:S01]  /*5f40*/  ISETP.GT.U32.AND P1, PT, R252, R2.reuse, PT ;  /* 0x00000002fc00720c */ /* 0x080fe20003f24070 */
[----:B------:R-:W-:Y:S01]  /*5f50*/  IMAD.X R252, RZ, RZ, R250, P4 ;  /* 0x000000fffffc7224 */ /* 0x000fe200020e06fa */
[----:B------:R-:W-:-:S02]  /*5f60*/  ISETP.GT.U32.AND P4, PT, R195, R2, PT ;  /* 0x00000002c300720c */ /* 0x000fc40003f84070 */
[----:B------:R-:W-:Y:S02]  /*5f70*/  FSEL R166, R166, -INF , !P3 ;  /* 0xff800000a6a67808 */ /* 0x000fe40005800000 */
[-C--:B------:R-:W-:Y:S01]  /*5f80*/  ISETP.GT.U32.AND P3, PT, R208, R189.reuse, PT ;  /* 0x000000bdd000720c */ /* 0x080fe20003f64070 */
[----:B------:R-:W-:Y:S01]  /*5f90*/  FMUL R195, R154, UR20 ;  /* 0x000000149ac37c20 */ /* 0x000fe20008400000 */
[----:B------:R-:W-:Y:S02]  /*5fa0*/  ISETP.GT.U32.AND.EX P4, PT, R252, RZ, PT, P4 ;  /* 0x000000fffc00720c */ /* 0x000fe40003f84140 */
[----:B------:R-:W-:Y:S02]  /*5fb0*/  ISETP.GT.U32.AND.EX P3, PT, R250, RZ, PT, P3 ;  /* 0x000000fffa00720c */ /* 0x000fe40003f64130 */
[----:B------:R-:W-:Y:S01]  /*5fc0*/  FSEL R154, R156, -INF , !P4 ;  /* 0xff8000009c9a7808 */ /* 0x000fe20006000000 */
[----:B------:R-:W-:Y:S01]  /*5fd0*/  FMUL R156, R155, UR20 ;  /* 0x000000149b9c7c20 */ /* 0x000fe20008400000 */
[----:B------:R-:W-:-:S02]  /*5fe0*/  ISETP.GE.U32.AND P4, PT, R208, R189, PT ;  /* 0x000000bdd000720c */ /* 0x000fc40003f86070 */
[----:B------:R-:W-:Y:S02]  /*5ff0*/  FSEL R155, R195, -INF , !P3 ;  /* 0xff800000c39b7808 */ /* 0x000fe40005800000 */
[----:B------:R-:W-:Y:S02]  /*6000*/  IADD3 R195, P3, R208, 0x19, RZ ;  /* 0x00000019d0c37810 */ /* 0x000fe40007f7e0ff */
[----:B------:R-:W-:-:S03]  /*6010*/  ISETP.GE.U32.AND.EX P4, PT, R250, RZ, PT, P4 ;  /* 0x000000fffa00720c */ /* 0x000fc60003f86140 */
[----:B------:R-:W-:Y:S01]  /*6020*/  IMAD.X R252, RZ, RZ, R250, P3 ;  /* 0x000000fffffc7224 */ /* 0x000fe200018e06fa */
[----:B------:R-:W-:Y:S02]  /*6030*/  ISETP.GT.U32.AND P3, PT, R195, R189, PT ;  /* 0x000000bdc300720c */ /* 0x000fe40003f64070 */
[----:B------:R-:W-:Y:S01]  /*6040*/  FSEL R156, R156, -INF , !P4 ;  /* 0xff8000009c9c7808 */ /* 0x000fe20006000000 */
[----:B------:R-:W-:Y:S01]  /*6050*/  FMUL R165, R165, UR20 ;  /* 0x00000014a5a57c20 */ /* 0x000fe20008400000 */
[----:B------:R-:W-:Y:S01]  /*6060*/  ISETP.GT.U32.AND P4, PT, R208, R2, PT ;  /* 0x00000002d000720c */ /* 0x000fe20003f84070 */
[----:B------:R-:W5:Y:S01]  /*6070*/  LDL.LU R189, [R1+0x11c] ;  /* 0x00011c0001bd7983 */ /* 0x000f620000300800 */
[----:B------:R-:W-:Y:S02]  /*6080*/  ISETP.GT.U32.AND.EX P3, PT, R252, RZ, PT, P3 ;  /* 0x000000fffc00720c */ /* 0x000fe40003f64130 */
[----:B------:R-:W-:Y:S02]  /*6090*/  ISETP.GT.U32.AND.EX P4, PT, R250, RZ, PT, P4 ;  /* 0x000000fffa00720c */ /* 0x000fe40003f84140 */
[----:B------:R-:W-:-:S02]  /*60a0*/  FSEL R167, R167, -INF , !P3 ;  /* 0xff800000a7a77808 */ /* 0x000fc40005800000 */
[----:B------:R-:W-:Y:S02]  /*60b0*/  ISETP.GE.U32.AND P3, PT, R208, R2, PT ;  /* 0x00000002d000720c */ /* 0x000fe40003f66070 */
[----:B------:R-:W-:Y:S02]  /*60c0*/  FSEL R158, R158, -INF , !P4 ;  /* 0xff8000009e9e7808 */ /* 0x000fe40006000000 */
[----:B------:R-:W-:-:S04]  /*60d0*/  FMNMX R208, R155, R156, !PT ;  /* 0x0000009c9bd07209 */ /* 0x000fc80007800000 */
[----:B------:R-:W-:-:S04]  /*60e0*/  FMNMX R208, R158, R208, !PT ;  /* 0x000000d09ed07209 */ /* 0x000fc80007800000 */
[----:B------:R-:W-:-:S04]  /*60f0*/  FMNMX R208, R159, R208, !PT ;  /* 0x000000d09fd07209 */ /* 0x000fc80007800000 */
[----:B------:R-:W-:-:S04]  /*6100*/  FMNMX R208, R162, R208, !PT ;  /* 0x000000d0a2d07209 */ /* 0x000fc80007800000 */
[----:B------:R-:W-:-:S04]  /*6110*/  FMNMX R208, R163, R208, !PT ;  /* 0x000000d0a3d07209 */ /* 0x000fc80007800000 */
[----:B------:R-:W-:-:S04]  /*6120*/  FMNMX R208, R166, R208, !PT ;  /* 0x000000d0a6d07209 */ /* 0x000fc80007800000 */
[----:B------:R-:W-:Y:S02]  /*6130*/  FMNMX R208, R167, R208, !PT ;  /* 0x000000d0a7d07209 */ /* 0x000fe40007800000 */
[----:B------:R-:W-:-:S03]  /*6140*/  ISETP.GE.U32.AND.EX P3, PT, R250, RZ, PT, P3 ;  /* 0x000000fffa00720c */ /* 0x000fc60003f66130 */
[----:B------:R-:W0:Y:S01]  /*6150*/  SHFL.BFLY PT, R250, R208, 0x2, 0x1f ;  /* 0x0c401f00d0fa7f89 */ /* 0x000e2200000e0000 */
[----:B------:R-:W-:Y:S02]  /*6160*/  FSEL R152, R152, -INF , !P4 ;  /* 0xff80000098987808 */ /* 0x000fe40006000000 */
[----:B------:R-:W-:Y:S02]  /*6170*/  FSEL R153, R153, -INF , !P3 ;  /* 0xff80000099997808 */ /* 0x000fe40005800000 */
[----:B------:R-:W-:Y:S02]  /*6180*/  ISETP.GT.U32.AND.EX P0, PT, R190, RZ, PT, P0 ;  /* 0x000000ffbe00720c */ /* 0x000fe40003f04100 */
[----:B------:R-:W-:-:S04]  /*6190*/  FMNMX R190, R152, R153, !PT ;  /* 0x0000009998be7209 */ /* 0x000fc80007800000 */
[----:B------:R-:W-:Y:S02]  /*61a0*/  FMNMX R190, R154, R190, !PT ;  /* 0x000000be9abe7209 */ /* 0x000fe40007800000 */
[----:B------:R-:W-:Y:S02]  /*61b0*/  ISETP.GT.U32.AND.EX P2, PT, R157, RZ, PT, P2 ;  /* 0x000000ff9d00720c */ /* 0x000fe40003f44120 */
[----:B------:R-:W-:Y:S02]  /*61c0*/  FSEL R160, R160, -INF , !P0 ;  /* 0xff800000a0a07808 */ /* 0x000fe40004000000 */
[----:B------:R-:W-:Y:S02]  /*61d0*/  FMNMX R190, R191, R190, !PT ;  /* 0x000000bebfbe7209 */ /* 0x000fe40007800000 */
[----:B------:R-:W-:Y:S02]  /*61e0*/  ISETP.GT.U32.AND P4, PT, R195, R2, PT ;  /* 0x00000002c300720c */ /* 0x000fe40003f84070 */
[----:B------:R-:W-:-:S02]  /*61f0*/  ISETP.GT.U32.AND.EX P1, PT, R193, RZ, PT, P1 ;  /* 0x000000ffc100720c */ /* 0x000fc40003f24110 */
[----:B------:R-:W-:Y:S02]  /*6200*/  FSEL R161, R161, -INF , !P2 ;  /* 0xff800000a1a17808 */ /* 0x000fe40005000000 */
[----:B------:R-:W-:Y:S02]  /*6210*/  FMNMX R190, R160, R190, !PT ;  /* 0x000000bea0be7209 */ /* 0x000fe40007800000 */
[----:B0-----:R-:W-:Y:S02]  /*6220*/  FMNMX R250, R208, R250, !PT ;  /* 0x000000fad0fa7209 */ /* 0x001fe40007800000 */
[----:B------:R-:W-:Y:S02]  /*6230*/  ISETP.GT.U32.AND.EX P4, PT, R252, RZ, PT, P4 ;  /* 0x000000fffc00720c */ /* 0x000fe40003f84140 */
[----:B------:R-:W-:Y:S02]  /*6240*/  FSEL R164, R164, -INF , !P1 ;  /* 0xff800000a4a47808 */ /* 0x000fe40004800000 */
[----:B------:R-:W-:Y:S01]  /*6250*/  FMNMX R190, R161, R190, !PT ;  /* 0x000000bea1be7209 */ /* 0x000fe20007800000 */
[----:B------:R-:W0:Y:S01]  /*6260*/  SHFL.BFLY PT, R157, R250, 0x1, 0x1f ;  /* 0x0c201f00fa9d7f89 */ /* 0x000e2200000e0000 */
[----:B------:R-:W-:-:S02]  /*6270*/  FSEL R165, R165, -INF , !P4 ;  /* 0xff800000a5a57808 */ /* 0x000fc40006000000 */
[----:B------:R-:W-:-:S04]  /*6280*/  FMNMX R190, R164, R190, !PT ;  /* 0x000000bea4be7209 */ /* 0x000fc80007800000 */
[----:B------:R-:W-:-:S05]  /*6290*/  FMNMX R190, R165, R190, !PT ;  /* 0x000000bea5be7209 */ /* 0x000fca0007800000 */
[----:B------:R-:W1:Y:S01]  /*62a0*/  SHFL.BFLY PT, R193, R190, 0x2, 0x1f ;  /* 0x0c401f00bec17f89 */ /* 0x000e6200000e0000 */
[----:B0-----:R-:W-:-:S04]  /*62b0*/  FMNMX R157, R250, R157, !PT ;  /* 0x0000009dfa9d7209 */ /* 0x001fc80007800000 */
[----:B------:R-:W-:-:S05]  /*62c0*/  FMNMX R157, R157, R3, !PT ;  /* 0x000000039d9d7209 */ /* 0x000fca0007800000 */
[--C-:B------:R-:W-:Y:S01]  /*62d0*/  FADD R195, R155, -R157.reuse ;  /* 0x8000009d9bc37221 */ /* 0x100fe20000000000 */
[----:B-1----:R-:W-:Y:S01]  /*62e0*/  FMNMX R155, R190, R193, !PT ;  /* 0x000000c1be9b7209 */ /* 0x002fe20007800000 */
[----:B------:R-:W-:-:S04]  /*62f0*/  FADD R193, R156, -R157 ;  /* 0x8000009d9cc17221 */ /* 0x000fc80000000000 */
[----:B------:R-:W0:Y:S01]  /*6300*/  SHFL.BFLY PT, R190, R155, 0x1, 0x1f ;  /* 0x0c201f009bbe7f89 */ /* 0x000e2200000e0000 */
[----:B------:R-:W-:Y:S01]  /*6310*/  FMUL R195, R195, 1.4426950216293334961 ;  /* 0x3fb8aa3bc3c37820 */ /* 0x000fe20000400000 */
[----:B------:R-:W-:-:S03]  /*6320*/  FMUL R193, R193, 1.4426950216293334961 ;  /* 0x3fb8aa3bc1c17820 */ /* 0x000fc60000400000 */
[----:B------:R1:W-:Y:S02]  /*6330*/  MUFU.EX2 R156, R195 ;  /* 0x000000c3009c7308 */ /* 0x0003e40000000800 */
[----:B-1----:R-:W-:-:S06]  /*6340*/  FADD R195, R158, -R157 ;  /* 0x8000009d9ec37221 */ /* 0x002fcc0000000000 */
[----:B------:R1:W3:Y:S01]  /*6350*/  MUFU.EX2 R158, R193 ;  /* 0x000000c1009e7308 */ /* 0x0002e20000000800 */
[----:B------:R-:W-:Y:S01]  /*6360*/  FMUL R195, R195, 1.4426950216293334961 ;  /* 0x3fb8aa3bc3c37820 */ /* 0x000fe20000400000 */
[----:B-1----:R-:W-:-:S06]  /*6370*/  FADD R193, R159, -R157 ;  /* 0x8000009d9fc17221 */ /* 0x002fcc0000000000 */
[----:B------:R1:W-:Y:S01]  /*6380*/  MUFU.EX2 R159, R195 ;  /* 0x000000c3009f7308 */ /* 0x0003e20000000800 */
[----:B------:R-:W-:Y:S01]  /*6390*/  FMUL R193, R193, 1.4426950216293334961 ;  /* 0x3fb8aa3bc1c17820 */ /* 0x000fe20000400000 */
[----:B0-----:R-:W-:Y:S01]  /*63a0*/  FMNMX R155, R155, R190, !PT ;  /* 0x000000be9b9b7209 */ /* 0x001fe20007800000 */
[----:B-1----:R-:W-:-:S05]  /*63b0*/  FADD R195, R162, -R157 ;  /* 0x8000009da2c37221 */ /* 0x002fca0000000000 */
[----:B------:R0:W1:Y:S02]  /*63c0*/  MUFU.EX2 R162, R193 ;  /* 0x000000c100a27308 */ /* 0x0000640000000800 */
[----:B0-----:R-:W-:-:S04]  /*63d0*/  FADD R193, R163, -R157 ;  /* 0x8000009da3c17221 */ /* 0x001fc80000000000 */
[----:B------:R-:W-:Y:S01]  /*63e0*/  FMUL R190, R193, 1.4426950216293334961 ;  /* 0x3fb8aa3bc1be7820 */ /* 0x000fe20000400000 */
[----:B------:R-:W-:Y:S01]  /*63f0*/  FADD R193, R166, -R157 ;  /* 0x8000009da6c17221 */ /* 0x000fe20000000000 */
[----:B------:R-:W-:Y:S01]  /*6400*/  FMNMX R166, R155, R207, !PT ;  /* 0x000000cf9ba67209 */ /* 0x000fe20007800000 */
[----:B------:R-:W-:-:S04]  /*6410*/  FMUL R195, R195, 1.4426950216293334961 ;  /* 0x3fb8aa3bc3c37820 */ /* 0x000fc80000400000 */
[--C-:B------:R-:W-:Y:S01]  /*6420*/  FADD R152, R152, -R166.reuse ;  /* 0x800000a698987221 */ /* 0x100fe20000000000 */
[----:B------:R-:W-:Y:S03]  /*6430*/  MUFU.EX2 R163, R195 ;  /* 0x000000c300a37308 */ /* 0x000fe60000000800 */
[----:B------:R-:W-:Y:S01]  /*6440*/  FMUL R152, R152, 1.4426950216293334961 ;  /* 0x3fb8aa3b98987820 */ /* 0x000fe20000400000 */
[----:B------:R-:W-:-:S04]  /*6450*/  FADD R153, R153, -R166 ;  /* 0x800000a699997221 */ /* 0x000fc80000000000 */
[----:B------:R0:W-:Y:S01]  /*6460*/  MUFU.EX2 R195, R152 ;  /* 0x0000009800c37308 */ /* 0x0001e20000000800 */
[----:B------:R-:W-:Y:S01]  /*6470*/  FMUL R153, R153, 1.4426950216293334961 ;  /* 0x3fb8aa3b99997820 */ /* 0x000fe20000400000 */
[----:B0-----:R-:W-:-:S06]  /*6480*/  FADD R152, R191, -R166 ;  /* 0x800000a6bf987221 */ /* 0x001fcc0000000000 */
[----:B------:R0:W-:Y:S01]  /*6490*/  MUFU.EX2 R208, R153 ;  /* 0x0000009900d07308 */ /* 0x0001e20000000800 */
[----:B------:R-:W-:Y:S01]  /*64a0*/  FMUL R152, R152, 1.4426950216293334961 ;  /* 0x3fb8aa3b98987820 */ /* 0x000fe20000400000 */
[----:B0-----:R-:W-:-:S06]  /*64b0*/  FADD R153, R160, -R166 ;  /* 0x800000a6a0997221 */ /* 0x001fcc0000000000 */
[----:B------:R0:W-:Y:S01]  /*64c0*/  MUFU.EX2 R160, R152 ;  /* 0x0000009800a07308 */ /* 0x0001e20000000800 */
[----:B------:R-:W-:Y:S01]  /*64d0*/  FMUL R153, R153, 1.4426950216293334961 ;  /* 0x3fb8aa3b99997820 */ /* 0x000fe20000400000 */
[----:B------:R-:W-:Y:S01]  /*64e0*/  FADD R155, R167, -R157 ;  /* 0x8000009da79b7221 */ /* 0x000fe20000000000 */
[----:B0-----:R-:W-:Y:S01]  /*64f0*/  FADD R152, R161, -R166 ;  /* 0x800000a6a1987221 */ /* 0x001fe20000000000 */
[----:B------:R-:W-:-:S04]  /*6500*/  FMUL R193, R193, 1.4426950216293334961 ;  /* 0x3fb8aa3bc1c17820 */ /* 0x000fc80000400000 */
[----:B------:R0:W-:Y:S01]  /*6510*/  MUFU.EX2 R161, R153 ;  /* 0x0000009900a17308 */ /* 0x0001e20000000800 */
[----:B------:R-:W-:Y:S01]  /*6520*/  FMUL R152, R152, 1.4426950216293334961 ;  /* 0x3fb8aa3b98987820 */ /* 0x000fe20000400000 */
[--C-:B------:R-:W-:Y:S01]  /*6530*/  FADD R154, R154, -R166.reuse ;  /* 0x800000a69a9a7221 */ /* 0x100fe20000000000 */
[----:B------:R-:W-:Y:S01]  /*6540*/  FMUL R155, R155, 1.4426950216293334961 ;  /* 0x3fb8aa3b9b9b7820 */ /* 0x000fe20000400000 */
[----:B0-----:R-:W-:-:S04]  /*6550*/  FADD R153, R164, -R166 ;  /* 0x800000a6a4997221 */ /* 0x001fc80000000000 */
[----:B------:R0:W-:Y:S01]  /*6560*/  MUFU.EX2 R164, R152 ;  /* 0x0000009800a47308 */ /* 0x0001e20000000800 */
[----:B------:R-:W-:Y:S01]  /*6570*/  FMUL R154, R154, 1.4426950216293334961 ;  /* 0x3fb8aa3b9a9a7820 */ /* 0x000fe20000400000 */
[----:B------:R-:W-:Y:S01]  /*6580*/  FMUL R153, R153, 1.4426950216293334961 ;  /* 0x3fb8aa3b99997820 */ /* 0x000fe20000400000 */
[----:B0-----:R-:W-:-:S05]  /*6590*/  FADD R152, R165, -R166 ;  /* 0x800000a6a5987221 */ /* 0x001fca0000000000 */
[----:B------:R-:W-:Y:S01]  /*65a0*/  MUFU.EX2 R167, R193 ;  /* 0x000000c100a77308 */ /* 0x000fe20000000800 */
[----:B------:R-:W-:-:S07]  /*65b0*/  FMUL R152, R152, 1.4426950216293334961 ;  /* 0x3fb8aa3b98987820 */ /* 0x000fce0000400000 */
[----:B------:R-:W-:Y:S08]  /*65c0*/  MUFU.EX2 R190, R190 ;  /* 0x000000be00be7308 */ /* 0x000ff00000000800 */
[----:B------:R3:W0:Y:S08]  /*65d0*/  MUFU.EX2 R193, R155 ;  /* 0x0000009b00c17308 */ /* 0x0006300000000800 */
[----:B------:R0:W2:Y:S08]  /*65e0*/  MUFU.EX2 R191, R154 ;  /* 0x0000009a00bf7308 */ /* 0x0000b00000000800 */
[----:B------:R-:W-:Y:S08]  /*65f0*/  MUFU.EX2 R165, R153 ;  /* 0x0000009900a57308 */ /* 0x000ff00000000800 */
[----:B------:R4:W5:Y:S01]  /*6600*/  MUFU.EX2 R250, R152 ;  /* 0x0000009800fa7308 */ /* 0x0009620000000800 */
[----:B---3--:R-:W-:Y:S01]  /*6610*/  F2FP.SATFINITE.E4M3.F32.PACK_AB_MERGE_C R155, R158, R156, RZ ;  /* 0x0000009c9e9b723e */ /* 0x008fe200048070ff */
[----:B------:R3:W-:Y:S01]  /*6620*/  STS.U8 [R182+UR23+0x8000], R209 ;  /* 0x008000d1b6007988 */ /* 0x0007e20008000017 */
[----:B-1----:R-:W-:-:S02]  /*6630*/  F2FP.SATFINITE.E4M3.F32.PACK_AB_MERGE_C R252, R162, R159, RZ ;  /* 0x0000009fa2fc723e */ /* 0x002fc400048070ff */
[----:B0-----:R-:W-:Y:S01]  /*6640*/  F2FP.SATFINITE.E4M3.F32.PACK_AB_MERGE_C R154, R193, R167, RZ ;  /* 0x000000a7c19a723e */ /* 0x001fe200048070ff */
[----:B------:R-:W-:Y:S01]  /*6650*/  STS.U8 [R182+UR23+0x8100], R202 ;  /* 0x008100cab6007988 */ /* 0x000fe20008000017 */
[----:B------:R-:W-:Y:S02]  /*6660*/  F2FP.SATFINITE.E4M3.F32.PACK_AB_MERGE_C R155, R208, R195, R155 ;  /* 0x000000c3d09b723e */ /* 0x000fe4000480709b */
[----:B----4-:R-:W-:Y:S01]  /*6670*/  F2FP.SATFINITE.E4M3.F32.PACK_AB_MERGE_C R152, R190, R163, RZ ;  /* 0x000000a3be98723e */ /* 0x010fe200048070ff */
[----:B------:R-:W-:Y:S01]  /*6680*/  STS.U8 [R182+UR23+0x8200], R203 ;  /* 0x008200cbb6007988 */ /* 0x000fe20008000017 */
[----:B--2---:R-:W-:-:S03]  /*6690*/  F2FP.SATFINITE.E4M3.F32.PACK_AB_MERGE_C R252, R160, R191, R252 ;  /* 0x000000bfa0fc723e */ /* 0x004fc600048070fc */
        /* <DEDUP_REMOVED lines=29> */
[----:B------:R0:W-:Y:S06]  /*6870*/  MEMBAR.ALL.CTA ;  /* 0x0000000000007992 */ /* 0x0001ec0000008000 */
[----:B0-----:R-:W0:Y:S01]  /*6880*/  FENCE.VIEW.ASYNC.S ;  /* 0x00000000000073c6 */ /* 0x001e220000000000 */
[----:B------:R-:W-:-:S02]  /*6890*/  F2FP.SATFINITE.E4M3.F32.PACK_AB_MERGE_C R152, R164, R161, R152 ;  /* 0x000000a1a498723e */ /* 0x000fc40004807098 */
[----:B-----5:R-:W-:Y:S02]  /*68a0*/  F2FP.SATFINITE.E4M3.F32.PACK_AB_MERGE_C R154, R250, R165, R154 ;  /* 0x000000a5fa9a723e */ /* 0x020fe4000480709a */
[----:B------:R-:W-:Y:S02]  /*68b0*/  SEL R153, R155, R252, !P6 ;  /* 0x000000fc9b997207 */ /* 0x000fe40007000000 */
[----:B------:R-:W-:Y:S02]  /*68c0*/  SEL R155, R252, R155, !P6 ;  /* 0x0000009bfc9b7207 */ /* 0x000fe40007000000 */
[----:B------:R-:W-:Y:S02]  /*68d0*/  SEL R252, R152, R154, !P6 ;  /* 0x0000009a98fc7207 */ /* 0x000fe40007000000 */
[----:B------:R-:W-:Y:S02]  /*68e0*/  SEL R152, R154, R152, !P6 ;  /* 0x000000989a987207 */ /* 0x000fe40007000000 */
[----:B---3--:R-:W-:Y:S01]  /*68f0*/  LOP3.LUT R209, R186, 0x1, RZ, 0x3c, !PT ;  /* 0x00000001bad17812 */ /* 0x008fe200078e3cff */
[----:B------:R-:W-:-:S04]  /*6900*/  FADD R3, -R157, R3 ;  /* 0x000000039d037221 */ /* 0x000fc80000000100 */
[----:B0-----:R0:W-:Y:S01]  /*6910*/  SHFL.IDX PT, R196, R152, R209, 0x1f ;  /* 0x00001fd198c47589 */ /* 0x0011e200000e0000 */
[----:B------:R-:W-:-:S03]  /*6920*/  FMUL R3, R3, 1.4426950216293334961 ;  /* 0x3fb8aa3b03037820 */ /* 0x000fc60000400000 */
[----:B------:R-:W-:Y:S01]  /*6930*/  SHFL.IDX PT, R153, R153, R186, 0x1f ;  /* 0x00001fba99997589 */ /* 0x000fe200000e0000 */
[----:B0-----:R-:W-:-:S03]  /*6940*/  FADD R152, -R166, R207 ;  /* 0x000000cfa6987221 */ /* 0x001fc60000000100 */
[----:B------:R-:W0:Y:S01]  /*6950*/  SHFL.IDX PT, R155, R155, R209, 0x1f ;  /* 0x00001fd19b9b7589 */ /* 0x000e2200000e0000 */
[----:B------:R-:W-:-:S03]  /*6960*/  FMUL R192, R152, 1.4426950216293334961 ;  /* 0x3fb8aa3b98c07820 */ /* 0x000fc60000400000 */
[----:B------:R-:W1:Y:S01]  /*6970*/  SHFL.IDX PT, R252, R252, R186, 0x1f ;  /* 0x00001fbafcfc7589 */ /* 0x000e6200000e0000 */
[----:B------:R-:W2:Y:S08]  /*6980*/  MUFU.EX2 R3, R3 ;  /* 0x0000000300037308 */ /* 0x000eb00000000800 */
[----:B------:R-:W3:Y:S01]  /*6990*/  MUFU.EX2 R192, R192 ;  /* 0x000000c000c07308 */ /* 0x000ee20000000800 */
[-C--:B--2---:R-:W-:Y:S01]  /*69a0*/  FMUL R26, R26, R3.reuse ;  /* 0x000000031a1a7220 */ /* 0x084fe20000400000 */
[-C--:B------:R-:W-:Y:S01]  /*69b0*/  FMUL R27, R27, R3.reuse ;  /* 0x000000031b1b7220 */ /* 0x080fe20000400000 */
[--C-:B0-----:R-:W-:Y:S01]  /*69c0*/  PRMT R152, R153, R184, R155.reuse ;  /* 0x000000b899987216 */ /* 0x101fe2000000009b */
[-C--:B------:R-:W-:Y:S01]  /*69d0*/  FMUL R30, R30, R3.reuse ;  /* 0x000000031e1e7220 */ /* 0x080fe20000400000 */
        /* <DEDUP_REMOVED lines=60> */
[----:B------:R-:W-:Y:S01]  /*6da0*/  FMUL R151, R151, R3 ;  /* 0x0000000397977220 */ /* 0x000fe20000400000 */
[-C--:B---3--:R-:W-:Y:S01]  /*6db0*/  FMUL R24, R24, R192.reuse ;  /* 0x000000c018187220 */ /* 0x088fe20000400000 */
        /* <DEDUP_REMOVED lines=63> */
[----:B------:R-:W-:-:S02]  /*71b0*/  PRMT R153, R153, R183, R155 ;  /* 0x000000b799997216 */ /* 0x000fc4000000009b */
[C-C-:B-1----:R-:W-:Y:S02]  /*71c0*/  PRMT R154, R252.reuse, R184, R196.reuse ;  /* 0x000000b8fc9a7216 */ /* 0x142fe400000000c4 */
[----:B------:R-:W-:Y:S01]  /*71d0*/  PRMT R155, R252, R183, R196 ;  /* 0x000000b7fc9b7216 */ /* 0x000fe200000000c4 */
[----:B------:R-:W-:Y:S06]  /*71e0*/  BAR.SYNC.DEFER_BLOCKING 0x0 ;  /* 0x0000000000007b1d */ /* 0x000fec0000010000 */
[----:B------:R-:W-:Y:S01]  /*71f0*/  UMOV UR19, 0xc0000010 ;  /* 0xc000001000137882 */ /* 0x000fe20000000000 */
[----:B------:R-:W-:-:S06]  /*7200*/  WARPGROUP.ARRIVE ;  /* 0x00000000000079c5 */ /* 0x000fcc0000000000 */
[----:B------:R-:W-:Y:S01]  /*7210*/  QGMMA.64x256x32.F32.E4M3.E4M3 R24, R152, gdesc[UR16], R24, gsb0 ;  /* 0x03e0001098187df3 */ /* 0x000fe20008000818 */
[----:B------:R-:W-:Y:S01]  /*7220*/  FADD R156, R156, R158 ;  /* 0x0000009e9c9c7221 */ /* 0x000fe20000000000 */
[----:B------:R-:W-:-:S03]  /*7230*/  FADD R195, R195, R208 ;  /* 0x000000d0c3c37221 */ /* 0x000fc60000000000 */
        /* <DEDUP_REMOVED lines=11> */
[----:B------:R-:W-:Y:S01]  /*72f0*/  FADD R195, R250, R195 ;  /* 0x000000c3fac37221 */ /* 0x000fe20000000000 */
[----:B------:R-:W0:Y:S03]  /*7300*/  S2R R197, SR_CTAID.X ;  /* 0x0000000000c57919 */ /* 0x000e260000002500 */
[----:B------:R-:W1:Y:S04]  /*7310*/  SHFL.BFLY PT, R159, R156, 0x2, 0x1f ;  /* 0x0c401f009c9f7f89 */ /* 0x000e6800000e0000 */
[----:B------:R-:W2:Y:S01]  /*7320*/  SHFL.BFLY PT, R158, R195, 0x2, 0x1f ;  /* 0x0c401f00c39e7f89 */ /* 0x000ea200000e0000 */
[----:B------:R-:W-:-:S04]  /*7330*/  UIADD3 UR5, UP0, UR5, 0x20, URZ ;  /* 0x0000002005057890 */ /* 0x000fc8000ff1e03f */
[----:B------:R-:W-:Y:S01]  /*7340*/  UIADD3.X UR6, URZ, UR6, URZ, UP0, !UPT ;  /* 0x000000063f067290 */ /* 0x000fe200087fe43f */
[----:B-1----:R-:W-:Y:S01]  /*7350*/  FADD R156, R156, R159 ;  /* 0x0000009f9c9c7221 */ /* 0x002fe20000000000 */
[----:B--2---:R-:W-:-:S04]  /*7360*/  FADD R158, R195, R158 ;  /* 0x0000009ec39e7221 */ /* 0x004fc80000000000 */
[----:B------:R-:W1:Y:S01]  /*7370*/  SHFL.BFLY PT, R159, R156, 0x1, 0x1f ;  /* 0x0c201f009c9f7f89 */ /* 0x000e6200000e0000 */
[----:B0-----:R-:W-:-:S03]  /*7380*/  IMAD.SHL.U32 R197, R197, 0x80, RZ ;  /* 0x00000080c5c57824 */ /* 0x001fc600078e00ff */
[----:B------:R-:W0:Y:S01]  /*7390*/  SHFL.BFLY PT, R160, R158, 0x1, 0x1f ;  /* 0x0c201f009ea07f89 */ /* 0x000e2200000e0000 */
[----:B------:R-:W-:Y:S02]  /*73a0*/  VIADD R197, R197, 0x80 ;  /* 0x00000080c5c57836 */ /* 0x000fe40000000000 */
[----:B------:R-:W-:-:S03]  /*73b0*/  IMAD.U32 R161, RZ, RZ, UR6 ;  /* 0x00000006ffa17e24 */ /* 0x000fc6000f8e00ff */
[----:B------:R-:W-:-:S04]  /*73c0*/  ISETP.LE.U32.AND P0, PT, R197, UR5, PT ;  /* 0x00000005c5007c0c */ /* 0x000fc8000bf03070 */
[----:B------:R-:W-:Y:S01]  /*73d0*/  ISETP.GE.U32.AND.EX P0, PT, R161, RZ, PT, P0 ;  /* 0x000000ffa100720c */ /* 0x000fe20003f06100 */
[----:B------:R-:W-:Y:S01]  /*73e0*/  ULEA UR4, UR21, UR4, 0x5 ;  /* 0x0000000415047291 */ /* 0x000fe2000f8e283f */
[----:B------:R-:W-:Y:S02]  /*73f0*/  IMAD R4, R189, 0x20, R4 ;  /* 0x00000020bd047824 */ /* 0x000fe400078e0204 */
[----:B------:R-:W-:Y:S02]  /*7400*/  IMAD.MOV.U32 R207, RZ, RZ, R166 ;  /* 0x000000ffffcf7224 */ /* 0x000fe400078e00a6 */
[----:B-1----:R-:W-:Y:S01]  /*7410*/  FADD R159, R156, R159 ;  /* 0x0000009f9c9f7221 */ /* 0x002fe20000000000 */
[----:B0-----:R-:W-:-:S03]  /*7420*/  FADD R160, R158, R160 ;  /* 0x000000a09ea07221 */ /* 0x001fc60000000000 */
[----:B------:R-:W-:Y:S01]  /*7430*/  FFMA R188, R3, R188, R159 ;  /* 0x000000bc03bc7223 */ /* 0x000fe2000000009f */
[----:B------:R-:W-:Y:S02]  /*7440*/  IMAD.MOV.U32 R158, RZ, RZ, R166 ;  /* 0x000000ffff9e7224 */ /* 0x000fe400078e00a6 */
[----:B------:R-:W-:Y:S01]  /*7450*/  FFMA R206, R192, R206, R160 ;  /* 0x000000cec0ce7223 */ /* 0x000fe200000000a0 */
[--C-:B------:R-:W-:Y:S02]  /*7460*/  IMAD.MOV.U32 R156, RZ, RZ, R157.reuse ;  /* 0x000000ffff9c7224 */ /* 0x100fe400078e009d */
[----:B------:R-:W-:Y:S01]  /*7470*/  IMAD.MOV.U32 R3, RZ, RZ, R157 ;  /* 0x000000ffff037224 */ /* 0x000fe200078e009d */
[----:B------:R-:W-:Y:S02]  /*7480*/  WARPGROUP.DEPBAR.LE gsb0, 0x0 ;  /* 0x00008000000079c5 */ /* 0x000fe40000010000 */
[----:B------:R-:W-:Y:S05]  /*7490*/  @!P0 BRA `(.L_x_1) ;  /* 0xffffffd000bc8947 */ /* 0x000fea000383ffff */
.L_x_0:
[----:B------:R-:W0:Y:S01]  /*74a0*/  S2R R234, SR_TID.X ;  /* 0x0000000000ea7919 */ /* 0x000e220000002100 */
[----:B------:R-:W-:Y:S01]  /*74b0*/  FMUL R9, R26, 0.25 ;  /* 0x3e8000001a097820 */ /* 0x000fe20000400000 */
[----:B------:R-:W-:Y:S01]  /*74c0*/  FSETP.GT.AND P0, PT, |R188|, 8.50705917302346158658e+37, PT ;  /* 0x7e800000bc00780b */ /* 0x000fe20003f04200 */
[----:B------:R-:W-:Y:S01]  /*74d0*/  FMUL R7, R150, 0.25 ;  /* 0x3e80000096077820 */ /* 0x000fe20000400000 */
[----:B------:R-:W1:Y:S01]  /*74e0*/  S2R R190, SR_TID.X ;  /* 0x0000000000be7919 */ /* 0x000e620000002100 */
[----:B------:R-:W-:Y:S01]  /*74f0*/  FSETP.GT.AND P1, PT, |R206|, 8.50705917302346158658e+37, PT ;  /* 0x7e800000ce00780b */ /* 0x000fe20003f24200 */
[----:B------:R-:W-:Y:S01]  /*7500*/  FMUL R11, R130, 0.25 ;  /* 0x3e800000820b7820 */ /* 0x000fe20000400000 */
[----:B------:R-:W-:Y:S01]  /*7510*/  FSEL R26, R9, R26, P0 ;  /* 0x0000001a091a7208 */ /* 0x000fe20000000000 */
        /* <DEDUP_REMOVED lines=24> */
[C---:B0-----:R-:W-:Y:S01]  /*76a0*/  IMAD.SHL.U32 R0, R234.reuse, 0x8, RZ ;  /* 0x00000008ea007824 */ /* 0x041fe200078e00ff */
[C---:B------:R-:W-:Y:S01]  /*76b0*/  LOP3.LUT R230, R234.reuse, 0x8, RZ, 0xc0, !PT ;  /* 0x00000008eae67812 */ /* 0x040fe200078ec0ff */
[----:B------:R-:W-:-:S02]  /*76c0*/  IMAD.SHL.U32 R2, R234, 0x4, RZ ;  /* 0x00000004ea027824 */ /* 0x000fc400078e00ff */
[----:B------:R-:W-:Y:S01]  /*76d0*/  FMUL R9, R102, 0.25 ;  /* 0x3e80000066097820 */ /* 0x000fe20000400000 */
[----:B-1----:R-:W-:Y:S01]  /*76e0*/  LOP3.LUT R190, R190, 0x7, RZ, 0xc0, !PT ;  /* 0x00000007bebe7812 */ /* 0x002fe200078ec0ff */
[----:B------:R-:W-:Y:S01]  /*76f0*/  FMUL R15, R28, 0.25 ;  /* 0x3e8000001c0f7820 */ /* 0x000fe20000400000 */
[----:B------:R-:W-:Y:S01]  /*7700*/  LOP3.LUT R3, R0, 0x780, RZ, 0xc0, !PT ;  /* 0x0000078000037812 */ /* 0x000fe200078ec0ff */
[----:B------:R-:W-:Y:S01]  /*7710*/  FMUL R0, R151, 0.25 ;  /* 0x3e80000097007820 */ /* 0x000fe20000400000 */
[----:B------:R-:W-:Y:S01]  /*7720*/  LOP3.LUT R5, R2, 0x1c0, RZ, 0xc0, !PT ;  /* 0x000001c002057812 */ /* 0x000fe200078ec0ff */
[----:B------:R-:W-:Y:S01]  /*7730*/  IMAD.SHL.U32 R6, R190, 0x10, RZ ;  /* 0x00000010be067824 */ /* 0x000fe200078e00ff */
[----:B------:R-:W-:Y:S01]  /*7740*/  LEA R2, R230, UR23, 0x8 ;  /* 0x00000017e6027c11 */ /* 0x000fe2000f8e40ff */
[----:B------:R-:W-:Y:S01]  /*7750*/  BAR.SYNC.DEFER_BLOCKING 0x0 ;  /* 0x0000000000007b1d */ /* 0x000fe20000010000 */
[----:B------:R-:W-:Y:S01]  /*7760*/  FSEL R151, R0, R151, P0 ;  /* 0x0000009700977208 */ /* 0x000fe20000000000 */
[----:B------:R-:W-:Y:S01]  /*7770*/  FMUL R0, R147, 0.25 ;  /* 0x3e80000093007820 */ /* 0x000fe20000400000 */
[----:B------:R-:W-:Y:S01]  /*7780*/  IADD3 R3, R6, R2, R3 ;  /* 0x0000000206037210 */ /* 0x000fe20007ffe003 */
        /* <DEDUP_REMOVED lines=93> */
[----:B------:R-:W-:Y:S01]  /*7d60*/  LOP3.LUT R4, R234, 0x7, RZ, 0xc0, !PT ;  /* 0x00000007ea047812 */ /* 0x000fe200078ec0ff */
        /* <DEDUP_REMOVED lines=9> */
[----:B------:R-:W-:Y:S01]  /*7e00*/  LEA R4, R4, UR23, 0x3 ;  /* 0x0000001704047c11 */ /* 0x000fe2000f8e18ff */
[----:B------:R-:W0:Y:S01]  /*7e10*/  S2R R190, SR_TID.X ;  /* 0x0000000000be7919 */ /* 0x000e220000002100 */
[----:B------:R-:W-:Y:S01]  /*7e20*/  FSEL R31, R2, R31, P0 ;  /* 0x0000001f021f7208 */ /* 0x000fe20000000000 */
[----:B------:R-:W-:Y:S01]  /*7e30*/  FMUL R2, R145, 0.25 ;  /* 0x3e80000091027820 */ /* 0x000fe20000400000 */
[----:B------:R-:W-:Y:S01]  /*7e40*/  FSEL R113, R0, R113, P1 ;  /* 0x0000007100717208 */ /* 0x000fe20000800000 */
[----:B------:R-:W-:Y:S01]  /*7e50*/  FMUL R0, R101, 0.25 ;  /* 0x3e80000065007820 */ /* 0x000fe20000400000 */
[----:B------:R-:W-:Y:S01]  /*7e60*/  FSEL R108, R9, R108, P1 ;  /* 0x0000006c096c7208 */ /* 0x000fe20000800000 */
[----:B------:R-:W-:Y:S01]  /*7e70*/  FMUL R9, R100, 0.25 ;  /* 0x3e80000064097820 */ /* 0x000fe20000400000 */
[----:B------:R-:W-:Y:S01]  /*7e80*/  FSEL R132, R7, R132, P1 ;  /* 0x0000008407847208 */ /* 0x000fe20000800000 */
[----:B------:R-:W-:-:S02]  /*7e90*/  IMAD.IADD R5, R5, 0x1, R4 ;  /* 0x0000000105057824 */ /* 0x000fc400078e0204 */
[----:B------:R-:W-:Y:S01]  /*7ea0*/  FMUL R7, R124, 0.25 ;  /* 0x3e8000007c077820 */ /* 0x000fe20000400000 */
        /* <DEDUP_REMOVED lines=72> */
[----:B------:R-:W-:Y:S01]  /*8330*/  FMUL R9, R206, 8388608 ;  /* 0x4b000000ce097820 */ /* 0x000fe20000400000 */
[----:B------:R-:W-:Y:S01]  /*8340*/  FSEL R64, R7, R64, P1 ;  /* 0x0000004007407208 */ /* 0x000fe20000800000 */
[----:B------:R-:W-:Y:S01]  /*8350*/  FMUL R7, R52, 0.25 ;  /* 0x3e80000034077820 */ /* 0x000fe20000400000 */
[----:B------:R-:W-:Y:S01]  /*8360*/  FSEL R27, R4, R27, P0 ;  /* 0x0000001b041b7208 */ /* 0x000fe20000000000 */
[----:B------:R-:W-:Y:S01]  /*8370*/  FMUL R4, R125, 0.25 ;  /* 0x3e8000007d047820 */ /* 0x000fe20000400000 */
[----:B------:R-:W-:Y:S01]  /*8380*/  FSETP.GEU.AND P2, PT, R206, 1.175494350822287508e-38, PT ;  /* 0x00800000ce00780b */ /* 0x000fe20003f4e000 */
[----:B------:R-:W1:Y:S01]  /*8390*/  S2R R232, SR_CTAID.X ;  /* 0x0000000000e87919 */ /* 0x000e620000002500 */
[----:B------:R-:W-:Y:S01]  /*83a0*/  FSEL R116, R11, R116, P1 ;  /* 0x000000740b747208 */ /* 0x000fe20000800000 */
[----:B------:R-:W-:Y:S01]  /*83b0*/  FMUL R11, R96, 0.25 ;  /* 0x3e800000600b7820 */ /* 0x000fe20000400000 */
[----:B------:R-:W-:Y:S01]  /*83c0*/  FSEL R77, R2, R77, P1 ;  /* 0x0000004d024d7208 */ /* 0x000fe20000800000 */
[----:B------:R-:W-:Y:S01]  /*83d0*/  FMUL R2, R69, 0.25 ;  /* 0x3e80000045027820 */ /* 0x000fe20000400000 */
[----:B------:R-:W-:Y:S01]  /*83e0*/  FSEL R33, R0, R33, P1 ;  /* 0x0000002100217208 */ /* 0x000fe20000800000 */
[----:B------:R-:W-:Y:S01]  /*83f0*/  ULDC.64 UR4, c[0x0][0x270] ;  /* 0x00009c0000047ab9 */ /* 0x000fe20000000a00 */
[----:B------:R-:W-:Y:S01]  /*8400*/  FSEL R9, R9, R206, !P2 ;  /* 0x000000ce09097208 */ /* 0x000fe20005000000 */
[----:B------:R-:W-:Y:S01]  /*8410*/  UIMAD UR4, UR22, UR4, URZ ;  /* 0x00000004160472a4 */ /* 0x000fe2000f8e023f */
[----:B------:R-:W-:-:S02]  /*8420*/  FSEL R0, RZ, -23, P2 ;  /* 0xc1b80000ff007808 */ /* 0x000fc40001000000 */
[----:B------:R-:W-:Y:S01]  /*8430*/  FSEL R52, R7, R52, P1 ;  /* 0x0000003407347208 */ /* 0x000fe20000800000 */
[----:B------:R-:W-:Y:S01]  /*8440*/  FMUL R7, R44, 0.25 ;  /* 0x3e8000002c077820 */ /* 0x000fe20000400000 */
[C---:B------:R-:W-:Y:S01]  /*8450*/  FSETP.GEU.AND P2, PT, |R206|.reuse, 1.175494350822287508e-38, PT ;  /* 0x00800000ce00780b */ /* 0x040fe20003f4e200 */
[----:B------:R-:W-:Y:S01]  /*8460*/  @P1 FMUL R206, R206, 0.25 ;  /* 0x3e800000cece1820 */ /* 0x000fe20000400000 */
[----:B------:R-:W-:Y:S01]  /*8470*/  FSEL R125, R4, R125, P1 ;  /* 0x0000007d047d7208 */ /* 0x000fe20000800000 */
[----:B------:R-:W-:Y:S01]  /*8480*/  FMUL R4, R105, 0.25 ;  /* 0x3e80000069047820 */ /* 0x000fe20000400000 */
[----:B------:R-:W-:Y:S01]  /*8490*/  FSEL R96, R11, R96, P1 ;  /* 0x000000600b607208 */ /* 0x000fe20000800000 */
[----:B------:R-:W-:Y:S01]  /*84a0*/  FMUL R11, R76, 0.25 ;  /* 0x3e8000004c0b7820 */ /* 0x000fe20000400000 */
[----:B------:R-:W-:Y:S01]  /*84b0*/  FSEL R69, R2, R69, P1 ;  /* 0x0000004502457208 */ /* 0x000fe20000800000 */
[----:B------:R-:W-:Y:S01]  /*84c0*/  FMUL R2, R57, 0.25 ;  /* 0x3e80000039027820 */ /* 0x000fe20000400000 */
[----:B------:R-:W-:-:S02]  /*84d0*/  FSETP.GEU.AND P4, PT, |R188|, 1.175494350822287508e-38, PT ;  /* 0x00800000bc00780b */ /* 0x000fc40003f8e200 */
[----:B------:R-:W-:Y:S01]  /*84e0*/  FSEL R44, R7, R44, P1 ;  /* 0x0000002c072c7208 */ /* 0x000fe20000800000 */
[----:B------:R-:W-:Y:S01]  /*84f0*/  FMUL R7, R188, 8388608 ;  /* 0x4b000000bc077820 */ /* 0x000fe20000400000 */
[----:B------:R-:W-:Y:S01]  /*8500*/  FSEL R105, R4, R105, P1 ;  /* 0x0000006904697208 */ /* 0x000fe20000800000 */
[----:B------:R-:W-:Y:S01]  /*8510*/  FMUL R4, R85, 0.25 ;  /* 0x3e80000055047820 */ /* 0x000fe20000400000 */
[----:B------:R-:W-:Y:S01]  /*8520*/  FSETP.GEU.AND P3, PT, R188, 1.175494350822287508e-38, PT ;  /* 0x00800000bc00780b */ /* 0x000fe20003f6e000 */
[----:B------:R-:W-:Y:S01]  /*8530*/  @!P2 FMUL R206, R206, 16777216 ;  /* 0x4b800000cecea820 */ /* 0x000fe20000400000 */
[----:B------:R-:W-:Y:S01]  /*8540*/  FSEL R76, R11, R76, P1 ;  /* 0x0000004c0b4c7208 */ /* 0x000fe20000800000 */
[----:B------:R-:W-:Y:S01]  /*8550*/  FMUL R11, R56, 0.25 ;  /* 0x3e800000380b7820 */ /* 0x000fe20000400000 */
[----:B------:R-:W-:Y:S01]  /*8560*/  FSEL R57, R2, R57, P1 ;  /* 0x0000003902397208 */ /* 0x000fe20000800000 */
[----:B------:R-:W-:Y:S01]  /*8570*/  FMUL R2, R49, 0.25 ;  /* 0x3e80000031027820 */ /* 0x000fe20000400000 */
[----:B------:R-:W-:Y:S01]  /*8580*/  FSEL R8, R7, R188, !P3 ;  /* 0x000000bc07087208 */ /* 0x000fe20005800000 */
[----:B------:R-:W-:Y:S01]  /*8590*/  @P0 FMUL R188, R188, 0.25 ;  /* 0x3e800000bcbc0820 */ /* 0x000fe20000400000 */
[----:B------:R-:W-:Y:S01]  /*85a0*/  FSEL R85, R4, R85, P1 ;  /* 0x0000005504557208 */ /* 0x000fe20000800000 */
[----:B------:R-:W-:Y:S01]  /*85b0*/  FMUL R4, R65, 0.25 ;  /* 0x3e80000041047820 */ /* 0x000fe20000400000 */
[----:B------:R-:W-:Y:S01]  /*85c0*/  FSEL R56, R11, R56, P1 ;  /* 0x000000380b387208 */ /* 0x000fe20000800000 */
[----:B------:R-:W-:Y:S01]  /*85d0*/  FMUL R11, R36, 0.25 ;  /* 0x3e800000240b7820 */ /* 0x000fe20000400000 */
[----:B------:R-:W-:Y:S01]  /*85e0*/  FSEL R49, R2, R49, P1 ;  /* 0x0000003102317208 */ /* 0x000fe20000800000 */
[----:B------:R-:W-:Y:S01]  /*85f0*/  FMUL R2, R37, 0.25 ;  /* 0x3e80000025027820 */ /* 0x000fe20000400000 */
[----:B------:R-:W-:Y:S01]  /*8600*/  @!P4 FMUL R188, R188, 16777216 ;  /* 0x4b800000bcbcc820 */ /* 0x000fe20000400000 */
[----:B------:R-:W-:Y:S01]  /*8610*/  FSEL R65, R4, R65, P1 ;  /* 0x0000004104417208 */ /* 0x000fe20000800000 */
[----:B------:R-:W2:Y:S01]  /*8620*/  MUFU.RCP R206, R206 ;  /* 0x000000ce00ce7308 */ /* 0x000ea20000001000 */
[----:B------:R-:W-:Y:S01]  /*8630*/  FMUL R4, R45, 0.25 ;  /* 0x3e8000002d047820 */ /* 0x000fe20000400000 */
[----:B------:R-:W-:Y:S01]  /*8640*/  FSEL R37, R2, R37, P1 ;  /* 0x0000002502257208 */ /* 0x000fe20000800000 */
[----:B------:R-:W-:Y:S01]  /*8650*/  FMUL R2, R29, 0.25 ;  /* 0x3e8000001d027820 */ /* 0x000fe20000400000 */
[----:B------:R-:W-:Y:S01]  /*8660*/  FSEL R36, R11, R36, P1 ;  /* 0x000000240b247208 */ /* 0x000fe20000800000 */
[----:B------:R-:W-:Y:S01]  /*8670*/  FMUL R11, R32, 0.25 ;  /* 0x3e800000200b7820 */ /* 0x000fe20000400000 */
[----:B------:R-:W-:Y:S01]  /*8680*/  FSEL R45, R4, R45, P1 ;  /* 0x0000002d042d7208 */ /* 0x000fe20000800000 */
[----:B------:R-:W-:Y:S01]  /*8690*/  VIADD R4, R9, 0xc0cafb0d ;  /* 0xc0cafb0d09047836 */ /* 0x000fe20000000000 */
[----:B------:R-:W3:Y:S01]  /*86a0*/  MUFU.RCP R188, R188 ;  /* 0x000000bc00bc7308 */ /* 0x000ee20000001000 */
[----:B------:R-:W-:Y:S01]  /*86b0*/  FSEL R25, R6, R25, P1 ;  /* 0x0000001906197208 */ /* 0x000fe20000800000 */
[----:B------:R-:W-:Y:S01]  /*86c0*/  VIADD R7, R8, 0xc0cafb0d ;  /* 0xc0cafb0d08077836 */ /* 0x000fe20000000000 */
[----:B------:R-:W-:Y:S01]  /*86d0*/  FSEL R32, R11, R32, P1 ;  /* 0x000000200b207208 */ /* 0x000fe20000800000 */
[----:B------:R-:W-:Y:S01]  /*86e0*/  @!P2 FMUL R24, R24, 16777216 ;  /* 0x4b8000001818a820 */ /* 0x000fe20000400000 */
[----:B------:R-:W-:Y:S01]  /*86f0*/  FSEL R29, R2, R29, P1 ;  /* 0x0000001d021d7208 */ /* 0x000fe20000800000 */
[----:B------:R-:W-:Y:S01]  /*8700*/  @!P2 FMUL R25, R25, 16777216 ;  /* 0x4b8000001919a820 */ /* 0x000fe20000400000 */
[----:B------:R-:W-:Y:S01]  /*8710*/  FSEL R28, R15, R28, P1 ;  /* 0x0000001c0f1c7208 */ /* 0x000fe20000800000 */
[----:B------:R-:W-:Y:S01]  /*8720*/  @!P2 FMUL R33, R33, 16777216 ;  /* 0x4b8000002121a820 */ /* 0x000fe20000400000 */
[----:B------:R-:W-:Y:S01]  /*8730*/  LOP3.LUT R4, R4, 0xff800000, RZ, 0xc0, !PT ;  /* 0xff80000004047812 */ /* 0x000fe200078ec0ff */
[----:B------:R-:W-:Y:S01]  /*8740*/  @!P2 FMUL R32, R32, 16777216 ;  /* 0x4b8000002020a820 */ /* 0x000fe20000400000 */
        /* <DEDUP_REMOVED lines=8> */
[----:B------:R-:W-:Y:S01]  /*87d0*/  LOP3.LUT R7, R7, 0xff800000, RZ, 0xc0, !PT ;  /* 0xff80000007077812 */ /* 0x000fe200078ec0ff */
[----:B------:R-:W-:Y:S01]  /*87e0*/  @!P4 FMUL R55, R55, 16777216 ;  /* 0x4b8000003737c820 */ /* 0x000fe20000400000 */
[----:B------:R-:W-:Y:S01]  /*87f0*/  I2FP.F32.S32 R11, R4 ;  /* 0x00000004000b7245 */ /* 0x000fe20000201400 */
[----:B------:R-:W-:Y:S01]  /*8800*/  @!P4 FMUL R54, R54, 16777216 ;  /* 0x4b8000003636c820 */ /* 0x000fe20000400000 */
[----:B------:R-:W-:Y:S01]  /*8810*/  @!P4 FMUL R43, R43, 16777216 ;  /* 0x4b8000002b2bc820 */ /* 0x000fe20000400000 */
[----:B------:R-:W-:Y:S01]  /*8820*/  @!P4 FMUL R42, R42, 16777216 ;  /* 0x4b8000002a2ac820 */ /* 0x000fe20000400000 */
[C---:B--2---:R-:W-:Y:S01]  /*8830*/  FMUL R25, R206.reuse, R25 ;  /* 0x00000019ce197220 */ /* 0x044fe20000400000 */
[----:B------:R-:W-:Y:S01]  /*8840*/  FMUL R24, R206, R24 ;  /* 0x00000018ce187220 */ /* 0x000fe20000400000 */
[----:B------:R-:W-:Y:S01]  /*8850*/  @!P4 FMUL R26, R26, 16777216 ;  /* 0x4b8000001a1ac820 */ /* 0x000fe20000400000 */
[----:B------:R-:W-:Y:S01]  /*8860*/  @!P4 FMUL R87, R87, 16777216 ;  /* 0x4b8000005757c820 */ /* 0x000fe20000400000 */
[----:B------:R-:W-:Y:S01]  /*8870*/  @!P4 FMUL R86, R86, 16777216 ;  /* 0x4b8000005656c820 */ /* 0x000fe20000400000 */
[----:B------:R-:W-:Y:S01]  /*8880*/  @!P4 FMUL R63, R63, 16777216 ;  /* 0x4b8000003f3fc820 */ /* 0x000fe20000400000 */
[----:B------:R-:W-:Y:S01]  /*8890*/  @!P4 FMUL R62, R62, 16777216 ;  /* 0x4b8000003e3ec820 */ /* 0x000fe20000400000 */
[----:B------:R-:W-:Y:S01]  /*88a0*/  @!P4 FMUL R39, R39, 16777216 ;  /* 0x4b8000002727c820 */ /* 0x000fe20000400000 */
[----:B------:R-:W-:Y:S01]  /*88b0*/  @!P4 FMUL R38, R38, 16777216 ;  /* 0x4b8000002626c820 */ /* 0x000fe20000400000 */
[C---:B------:R-:W-:Y:S01]  /*88c0*/  FMUL R29, R206.reuse, R29 ;  /* 0x0000001dce1d7220 */ /* 0x040fe20000400000 */
[C---:B------:R-:W-:Y:S01]  /*88d0*/  FMUL R28, R206.reuse, R28 ;  /* 0x0000001cce1c7220 */ /* 0x040fe20000400000 */
[C---:B------:R-:W-:Y:S01]  /*88e0*/  FMUL R33, R206.reuse, R33 ;  /* 0x00000021ce217220 */ /* 0x040fe20000400000 */
[----:B------:R-:W-:Y:S01]  /*88f0*/  FMUL R32, R206, R32 ;  /* 0x00000020ce207220 */ /* 0x000fe20000400000 */
        /* <DEDUP_REMOVED lines=9> */
[C---:B------:R-:W-:Y:S01]  /*8990*/  FMUL R44, R206.reuse, R44 ;  /* 0x0000002cce2c7220 */ /* 0x040fe20000400000 */
[C---:B------:R-:W-:Y:S01]  /*89a0*/  FMUL R41, R206.reuse, R41 ;  /* 0x00000029ce297220 */ /* 0x040fe20000400000 */
[----:B------:R-:W-:Y:S01]  /*89b0*/  FMUL R40, R206, R40 ;  /* 0x00000028ce287220 */ /* 0x000fe20000400000 */
[----:B------:R-:W-:Y:S01]  /*89c0*/  FSEL R2, RZ, -23, P3 ;  /* 0xc1b80000ff027808 */ /* 0x000fe20001800000 */
[----:B------:R-:W-:Y:S01]  /*89d0*/  @!P4 FMUL R27, R27, 16777216 ;  /* 0x4b8000001b1bc820 */ /* 0x000fe20000400000 */
[----:B------:R-:W-:Y:S01]  /*89e0*/  I2FP.F32.S32 R13, R7 ;  /* 0x00000007000d7245 */ /* 0x000fe20000201400 */
        /* <DEDUP_REMOVED lines=8> */
[----:B------:R-:W-:Y:S01]  /*8a70*/  FFMA.FTZ R0, R11, 1.1920928955078125e-07, R0 ;  /* 0x340000000b007823 */ /* 0x000fe20000010000 */
[----:B------:R-:W-:Y:S01]  /*8a80*/  @!P4 FMUL R115, R115, 16777216 ;  /* 0x4b8000007373c820 */ /* 0x000fe20000400000 */
[----:B------:R-:W-:Y:S01]  /*8a90*/  @!P4 FMUL R114, R114, 16777216 ;  /* 0x4b8000007272c820 */ /* 0x000fe20000400000 */
[----:B------:R-:W-:Y:S01]  /*8aa0*/  @!P4 FMUL R59, R59, 16777216 ;  /* 0x4b8000003b3bc820 */ /* 0x000fe20000400000 */
[----:B------:R-:W-:Y:S01]  /*8ab0*/  @!P4 FMUL R58, R58, 16777216 ;  /* 0x4b8000003a3ac820 */ /* 0x000fe20000400000 */
[C---:B---3--:R-:W-:Y:S01]  /*8ac0*/  FMUL R17, R188.reuse, R55 ;  /* 0x00000037bc117220 */ /* 0x048fe20000400000 */
        /* <DEDUP_REMOVED lines=17> */
[C---:B------:R-:W-:Y:S01]  /*8be0*/  FMUL R15, R188.reuse, R38 ;  /* 0x00000026bc0f7220 */ /* 0x040fe20000400000 */
[C---:B------:R-:W-:Y:S01]  /*8bf0*/  FMUL R55, R188.reuse, R26 ;  /* 0x0000001abc377220 */ /* 0x040fe20000400000 */
[----:B------:R-:W-:Y:S01]  /*8c00*/  F2FP.SATFINITE.E4M3.F32.PACK_AB_MERGE_C R24, R25, R24, RZ ;  /* 0x000000181918723e */ /* 0x000fe200048070ff */
[C---:B------:R-:W-:Y:S01]  /*8c10*/  FMUL R51, R188.reuse, R51 ;  /* 0x00000033bc337220 */ /* 0x040fe20000400000 */
[C---:B------:R-:W-:Y:S01]  /*8c20*/  FMUL R50, R188.reuse, R50 ;  /* 0x00000032bc327220 */ /* 0x040fe20000400000 */
        /* <DEDUP_REMOVED lines=8> */
[----:B------:R-:W-:Y:S01]  /*8cb0*/  F2FP.SATFINITE.E4M3.F32.PACK_AB_MERGE_C R25, R29, R28, RZ ;  /* 0x0000001c1d19723e */ /* 0x000fe200048070ff */
[----:B------:R-:W-:Y:S01]  /*8cc0*/  FMUL R30, R188, R27 ;  /* 0x0000001bbc1e7220 */ /* 0x000fe20000400000 */
[----:B------:R-:W-:Y:S01]  /*8cd0*/  F2FP.SATFINITE.E4M3.F32.PACK_AB_MERGE_C R26, R33, R32, RZ ;  /* 0x00000020211a723e */ /* 0x000fe200048070ff */
        /* <DEDUP_REMOVED lines=13> */
[----:B------:R-:W-:Y:S01]  /*8db0*/  FMUL R31, R206, R52 ;  /* 0x00000034ce1f7220 */ /* 0x000fe20000400000 */
[----:B------:R-:W-:Y:S01]  /*8dc0*/  F2FP.SATFINITE.E4M3.F32.PACK_AB_MERGE_C R40, R41, R40, RZ ;  /* 0x000000282928723e */ /* 0x000fe200048070ff */
[----:B------:R-:W-:Y:S01]  /*8dd0*/  FFMA.FTZ R2, R13, 1.1920928955078125e-07, R2 ;  /* 0x340000000d027823 */ /* 0x000fe20000010002 */
[----:B------:R-:W-:Y:S01]  /*8de0*/  F2FP.SATFINITE.E4M3.F32.PACK_AB_MERGE_C R44, R45, R44, RZ ;  /* 0x0000002c2d2c723e */ /* 0x000fe200048070ff */
[----:B------:R-:W-:Y:S01]  /*8df0*/  @!P4 FMUL R83, R83, 16777216 ;  /* 0x4b8000005353c820 */ /* 0x000fe20000400000 */
[----:B------:R-:W-:Y:S01]  /*8e00*/  F2FP.SATFINITE.E4M3.F32.PACK_AB_MERGE_C R48, R49, R48, RZ ;  /* 0x000000303130723e */ /* 0x000fe200048070ff */
        /* <DEDUP_REMOVED lines=11> */
[C---:B------:R-:W-:Y:S01]  /*8ec0*/  FMUL R12, R206.reuse, R101 ;  /* 0x00000065ce0c7220 */ /* 0x040fe20000400000 */
[----:B------:R-:W-:Y:S01]  /*8ed0*/  FMUL R27, R206, R100 ;  /* 0x00000064ce1b7220 */ /* 0x000fe20000400000 */
        /* <DEDUP_REMOVED lines=23> */
[----:B------:R-:W-:Y:S01]  /*9050*/  LOP3.LUT R43, R24, 0xffff, RZ, 0xc0, !PT ;  /* 0x0000ffff182b7812 */ /* 0x000fe200078ec0ff */
[----:B------:R-:W-:Y:S01]  /*9060*/  @!P2 FMUL R121, R121, 16777216 ;  /* 0x4b8000007979a820 */ /* 0x000fe20000400000 */
[----:B------:R-:W-:Y:S01]  /*9070*/  LOP3.LUT R54, R25, 0xffff, RZ, 0xc0, !PT ;  /* 0x0000ffff19367812 */ /* 0x000fe200078ec0ff */
[----:B------:R-:W-:Y:S01]  /*9080*/  @!P2 FMUL R120, R120, 16777216 ;  /* 0x4b8000007878a820 */ /* 0x000fe20000400000 */
[----:B------:R-:W-:Y:S01]  /*9090*/  LOP3.LUT R70, R26, 0xffff, RZ, 0xc0, !PT ;  /* 0x0000ffff1a467812 */ /* 0x000fe200078ec0ff */
        /* <DEDUP_REMOVED lines=8> */
[----:B------:R-:W-:Y:S01]  /*9120*/  F2FP.SATFINITE.E4M3.F32.PACK_AB_MERGE_C R46, R47, R46, RZ ;  /* 0x0000002e2f2e723e */ /* 0x000fe200048070ff */
[C---:B------:R-:W-:Y:S01]  /*9130*/  FMUL R83, R188.reuse, R83 ;  /* 0x00000053bc537220 */ /* 0x040fe20000400000 */
[----:B------:R-:W-:Y:S01]  /*9140*/  F2FP.SATFINITE.E4M3.F32.PACK_AB_MERGE_C R50, R51, R50, RZ ;  /* 0x000000323332723e */ /* 0x000fe200048070ff */
[----:B------:R-:W-:Y:S01]  /*9150*/  FMUL R82, R188, R82 ;  /* 0x00000052bc527220 */ /* 0x000fe20000400000 */
[----:B------:R-:W-:Y:S01]  /*9160*/  LOP3.LUT R63, R40, 0xffff, RZ, 0xc0, !PT ;  /* 0x0000ffff283f7812 */ /* 0x000fe200078ec0ff */
[----:B------:R-:W-:Y:S01]  /*9170*/  FMUL R79, R188, R79 ;  /* 0x0000004fbc4f7220 */ /* 0x000fe20000400000 */
[----:B------:R-:W-:Y:S01]  /*9180*/  LOP3.LUT R100, R48, 0xffff, RZ, 0xc0, !PT ;  /* 0x0000ffff30647812 */ /* 0x000fe200078ec0ff */
[----:B------:R-:W-:Y:S01]  /*9190*/  FMUL R78, R188, R78 ;  /* 0x0000004ebc4e7220 */ /* 0x000fe20000400000 */
[----:B------:R-:W-:Y:S01]  /*91a0*/  LOP3.LUT R86, R44, 0xffff, RZ, 0xc0, !PT ;  /* 0x0000ffff2c567812 */ /* 0x000fe200078ec0ff */
        /* <DEDUP_REMOVED lines=17> */
[C---:B------:R-:W-:Y:S01]  /*92c0*/  FMUL R23, R188.reuse, R102 ;  /* 0x00000066bc177220 */ /* 0x040fe20000400000 */
[----:B------:R-:W-:Y:S01]  /*92d0*/  FMUL R14, R188, R71 ;  /* 0x00000047bc0e7220 */ /* 0x000fe20000400000 */
[C---:B------:R-:W-:Y:S01]  /*92e0*/  FMUL R129, R206.reuse, R129 ;  /* 0x00000081ce817220 */ /* 0x040fe20000400000 */
[C---:B------:R-:W-:Y:S01]  /*92f0*/  FMUL R128, R206.reuse, R128 ;  /* 0x00000080ce807220 */ /* 0x040fe20000400000 */
[C---:B------:R-:W-:Y:S01]  /*9300*/  FMUL R117, R206.reuse, R117 ;  /* 0x00000075ce757220 */ /* 0x040fe20000400000 */
[----:B------:R-:W-:Y:S01]  /*9310*/  FMUL R116, R206, R116 ;  /* 0x00000074ce747220 */ /* 0x000fe20000400000 */
[----:B------:R-:W-:Y:S01]  /*9320*/  F2FP.SATFINITE.E4M3.F32.PACK_AB_MERGE_C R6, R6, R15, RZ ;  /* 0x0000000f0606723e */ /* 0x000fe200048070ff */
[----:B------:R-:W-:Y:S01]  /*9330*/  @!P4 FMUL R103, R103, 16777216 ;  /* 0x4b8000006767c820 */ /* 0x000fe20000400000 */
[----:B------:R-:W-:Y:S01]  /*9340*/  F2FP.SATFINITE.E4M3.F32.PACK_AB_MERGE_C R66, R67, R66, RZ ;  /* 0x000000424342723e */ /* 0x000fe200048070ff */
[C---:B------:R-:W-:Y:S01]  /*9350*/  FMUL R133, R206.reuse, R133 ;  /* 0x00000085ce857220 */ /* 0x040fe20000400000 */
[----:B------:R-:W-:Y:S01]  /*9360*/  F2FP.SATFINITE.E4M3.F32.PACK_AB_MERGE_C R59, R91, R90, RZ ;  /* 0x0000005a5b3b723e */ /* 0x000fe200048070ff */
[----:B------:R-:W-:Y:S01]  /*9370*/  FMUL R132, R206, R132 ;  /* 0x00000084ce847220 */ /* 0x000fe20000400000 */
[----:B------:R-:W-:Y:S01]  /*9380*/  F2FP.SATFINITE.E4M3.F32.PACK_AB_MERGE_C R27, R20, R21, RZ ;  /* 0x00000015141b723e */ /* 0x000fe200048070ff */
[----:B------:R-:W-:Y:S01]  /*9390*/  FMUL R121, R206, R121 ;  /* 0x00000079ce797220 */ /* 0x000fe20000400000 */
[--C-:B------:R-:W-:Y:S01]  /*93a0*/  PRMT R19, R70, 0x3340, R1.reuse ;  /* 0x0000334046137816 */ /* 0x100fe20000000001 */
[C---:B------:R-:W-:Y:S01]  /*93b0*/  FMUL R120, R206.reuse, R120 ;  /* 0x00000078ce787220 */ /* 0x040fe20000400000 */
[----:B------:R-:W-:Y:S01]  /*93c0*/  PRMT R24, R43, 0x3340, R54 ;  /* 0x000033402b187816 */ /* 0x000fe20000000036 */
[C---:B------:R-:W-:Y:S01]  /*93d0*/  FMUL R85, R206.reuse, R85 ;  /* 0x00000055ce557220 */ /* 0x040fe20000400000 */
[----:B------:R-:W-:Y:S01]  /*93e0*/  FMUL R84, R206, R84 ;  /* 0x00000054ce547220 */ /* 0x000fe20000400000 */
[----:B------:R-:W-:Y:S01]  /*93f0*/  F2FP.SATFINITE.E4M3.F32.PACK_AB_MERGE_C R15, R69, R68, RZ ;  /* 0x00000044450f723e */ /* 0x000fe200048070ff */
[----:B------:R-:W-:Y:S01]  /*9400*/  @!P2 FMUL R113, R113, 16777216 ;  /* 0x4b8000007171a820 */ /* 0x000fe20000400000 */
[----:B------:R-:W-:Y:S01]  /*9410*/  F2FP.SATFINITE.E4M3.F32.PACK_AB_MERGE_C R51, R105, R104, RZ ;  /* 0x000000686933723e */ /* 0x000fe200048070ff */
[----:B------:R-:W-:Y:S01]  /*9420*/  @!P2 FMUL R112, R112, 16777216 ;  /* 0x4b8000007070a820 */ /* 0x000fe20000400000 */
[----:B------:R-:W-:Y:S01]  /*9430*/  PRMT R20, R100, 0x3340, R1 ;  /* 0x0000334064147816 */ /* 0x000fe20000000001 */
[----:B------:R-:W-:Y:S01]  /*9440*/  @!P2 FMUL R109, R109, 16777216 ;  /* 0x4b8000006d6da820 */ /* 0x000fe20000400000 */
[----:B------:R-:W-:Y:S01]  /*9450*/  PRMT R21, R63, 0x3340, R86 ;  /* 0x000033403f157816 */ /* 0x000fe20000000056 */
[----:B------:R-:W-:Y:S01]  /*9460*/  @!P2 FMUL R108, R108, 16777216 ;  /* 0x4b8000006c6ca820 */ /* 0x000fe20000400000 */
[----:B------:R-:W-:Y:S01]  /*9470*/  LOP3.LUT R67, R42, 0xffff, RZ, 0xc0, !PT ;  /* 0x0000ffff2a437812 */ /* 0x000fe200078ec0ff */
[----:B------:R-:W-:Y:S01]  /*9480*/  FMUL R107, R188, R107 ;  /* 0x0000006bbc6b7220 */ /* 0x000fe20000400000 */
[----:B------:R-:W-:Y:S01]  /*9490*/  LOP3.LUT R90, R46, 0xffff, RZ, 0xc0, !PT ;  /* 0x0000ffff2e5a7812 */ /* 0x000fe200078ec0ff */
[----:B------:R-:W-:Y:S01]  /*94a0*/  FMUL R106, R188, R106 ;  /* 0x0000006abc6a7220 */ /* 0x000fe20000400000 */
[----:B------:R-:W-:Y:S01]  /*94b0*/  LOP3.LUT R102, R50, 0xffff, RZ, 0xc0, !PT ;  /* 0x0000ffff32667812 */ /* 0x000fe200078ec0ff */
[C---:B------:R-:W-:Y:S01]  /*94c0*/  FMUL R99, R188.reuse, R99 ;  /* 0x00000063bc637220 */ /* 0x040fe20000400000 */
[----:B------:R-:W-:Y:S01]  /*94d0*/  F2FP.SATFINITE.E4M3.F32.PACK_AB_MERGE_C R72, R73, R72, RZ ;  /* 0x000000484948723e */ /* 0x000fe200048070ff */
[C---:B------:R-:W-:Y:S01]  /*94e0*/  FMUL R98, R188.reuse, R98 ;  /* 0x00000062bc627220 */ /* 0x040fe20000400000 */
[----:B------:R-:W-:Y:S01]  /*94f0*/  F2FP.SATFINITE.E4M3.F32.PACK_AB_MERGE_C R76, R77, R76, RZ ;  /* 0x0000004c4d4c723e */ /* 0x000fe200048070ff */
[C---:B------:R-:W-:Y:S01]  /*9500*/  FMUL R95, R188.reuse, R95 ;  /* 0x0000005fbc5f7220 */ /* 0x040fe20000400000 */
[----:B------:R-:W-:Y:S01]  /*9510*/  F2FP.SATFINITE.E4M3.F32.PACK_AB_MERGE_C R80, R81, R80, RZ ;  /* 0x000000505150723e */ /* 0x000fe200048070ff */
[----:B------:R-:W-:Y:S01]  /*9520*/  FMUL R94, R188, R94 ;  /* 0x0000005ebc5e7220 */ /* 0x000fe20000400000 */
[----:B------:R-:W-:Y:S01]  /*9530*/  LOP3.LUT R69, R56, 0xffff, RZ, 0xc0, !PT ;  /* 0x0000ffff38457812 */ /* 0x000fe200078ec0ff */
[----:B------:R-:W-:Y:S01]  /*9540*/  @!P2 FMUL R97, R97, 16777216 ;  /* 0x4b8000006161a820 */ /* 0x000fe20000400000 */
[----:B------:R-:W-:Y:S01]  /*9550*/  LOP3.LUT R104, R22, 0xffff, RZ, 0xc0, !PT ;  /* 0x0000ffff16687812 */ /* 0x000fe200078ec0ff */
[----:B------:R-:W-:Y:S01]  /*9560*/  @!P2 FMUL R96, R96, 16777216 ;  /* 0x4b8000006060a820 */ /* 0x000fe20000400000 */
[----:B------:R-:W-:Y:S01]  /*9570*/  LOP3.LUT R110, R64, 0xffff, RZ, 0xc0, !PT ;  /* 0x0000ffff406e7812 */ /* 0x000fe200078ec0ff */
        /* <DEDUP_REMOVED lines=8> */
[----:B------:R-:W-:Y:S01]  /*9600*/  FMUL R10, R188, R103 ;  /* 0x00000067bc0a7220 */ /* 0x000fe20000400000 */
[----:B------:R-:W-:Y:S01]  /*9610*/  F2FP.SATFINITE.E4M3.F32.PACK_AB_MERGE_C R78, R79, R78, RZ ;  /* 0x0000004e4f4e723e */ /* 0x000fe200048070ff */
[----:B------:R-:W-:Y:S01]  /*9620*/  @!P2 FMUL R37, R37, 16777216 ;  /* 0x4b8000002525a820 */ /* 0x000fe20000400000 */
[----:B------:R-:W-:Y:S01]  /*9630*/  F2FP.SATFINITE.E4M3.F32.PACK_AB_MERGE_C R82, R83, R82, RZ ;  /* 0x000000525352723e */ /* 0x000fe200048070ff */
[----:B------:R-:W-:Y:S01]  /*9640*/  @!P2 FMUL R36, R36, 16777216 ;  /* 0x4b8000002424a820 */ /* 0x000fe20000400000 */
[----:B------:R-:W-:Y:S01]  /*9650*/  PRMT R24, R24, 0x5410, R19 ;  /* 0x0000541018187816 */ /* 0x000fe20000000013 */
[----:B------:R-:W-:Y:S01]  /*9660*/  FMUL R113, R206, R113 ;  /* 0x00000071ce717220 */ /* 0x000fe20000400000 */
[----:B------:R-:W-:Y:S01]  /*9670*/  F2FP.SATFINITE.E4M3.F32.PACK_AB_MERGE_C R14, R14, R13, RZ ;  /* 0x0000000d0e0e723e */ /* 0x000fe200048070ff */
[C---:B------:R-:W-:Y:S01]  /*9680*/  FMUL R112, R206.reuse, R112 ;  /* 0x00000070ce707220 */ /* 0x040fe20000400000 */
[----:B------:R-:W-:Y:S01]  /*9690*/  F2FP.SATFINITE.E4M3.F32.PACK_AB_MERGE_C R28, R117, R116, RZ ;  /* 0x00000074751c723e */ /* 0x000fe200048070ff */
[C---:B------:R-:W-:Y:S01]  /*96a0*/  FMUL R109, R206.reuse, R109 ;  /* 0x0000006dce6d7220 */ /* 0x040fe20000400000 */
[----:B------:R-:W-:Y:S01]  /*96b0*/  F2FP.SATFINITE.E4M3.F32.PACK_AB_MERGE_C R68, R129, R128, RZ ;  /* 0x000000808144723e */ /* 0x000fe200048070ff */
[----:B------:R-:W-:Y:S01]  /*96c0*/  FMUL R108, R206, R108 ;  /* 0x0000006cce6c7220 */ /* 0x000fe20000400000 */
[----:B------:R-:W-:Y:S01]  /*96d0*/  PRMT R21, R21, 0x5410, R20 ;  /* 0x0000541015157816 */ /* 0x000fe20000000014 */
[----:B------:R-:W-:Y:S01]  /*96e0*/  @!P2 FMUL R125, R125, 16777216 ;  /* 0x4b8000007d7da820 */ /* 0x000fe20000400000 */
[--C-:B------:R-:W-:Y:S01]  /*96f0*/  PRMT R19, R102, 0x3340, R1.reuse ;  /* 0x0000334066137816 */ /* 0x100fe20000000001 */
[----:B------:R-:W-:Y:S01]  /*9700*/  @!P2 FMUL R124, R124, 16777216 ;  /* 0x4b8000007c7ca820 */ /* 0x000fe20000400000 */
[----:B------:R-:W-:Y:S01]  /*9710*/  PRMT R22, R67, 0x3340, R90 ;  /* 0x0000334043167816 */ /* 0x000fe2000000005a */
[----:B------:R-:W-:Y:S01]  /*9720*/  @!P4 FMUL R131, R131, 16777216 ;  /* 0x4b8000008383c820 */ /* 0x000fe20000400000 */
[----:B------:R-:W-:Y:S01]  /*9730*/  F2FP.SATFINITE.E4M3.F32.PACK_AB_MERGE_C R13, R85, R84, RZ ;  /* 0x00000054550d723e */ /* 0x000fe200048070ff */
[----:B------:R-:W-:Y:S01]  /*9740*/  @!P4 FMUL R130, R130, 16777216 ;  /* 0x4b8000008282c820 */ /* 0x000fe20000400000 */
        /* <DEDUP_REMOVED lines=28> */
[----:B------:R-:W-:Y:S01]  /*9910*/  LEA.HI R230, R230, R5, RZ, 0x1f ;  /* 0x00000005e6e67211 */ /* 0x000fe200078ff8ff */
[----:B------:R-:W-:Y:S01]  /*9920*/  @!P2 FMUL R137, R137, 16777216 ;  /* 0x4b8000008989a820 */ /* 0x000fe20000400000 */
[----:B------:R-:W-:Y:S01]  /*9930*/  @!P2 FMUL R136, R136, 16777216 ;  /* 0x4b8000008888a820 */ /* 0x000fe20000400000 */
[----:B------:R-:W-:Y:S01]  /*9940*/  F2FP.SATFINITE.E4M3.F32.PACK_AB_MERGE_C R94, R95, R94, RZ ;  /* 0x0000005e5f5e723e */ /* 0x000fe200048070ff */
[C---:B------:R-:W-:Y:S01]  /*9950*/  FMUL R5, R206.reuse, R37 ;  /* 0x00000025ce057220 */ /* 0x040fe20000400000 */
[----:B------:R-:W-:Y:S01]  /*9960*/  F2FP.SATFINITE.E4M3.F32.PACK_AB_MERGE_C R98, R99, R98, RZ ;  /* 0x000000626362723e */ /* 0x000fe200048070ff */
[----:B------:R-:W-:Y:S01]  /*9970*/  FMUL R36, R206, R36 ;  /* 0x00000024ce247220 */ /* 0x000fe20000400000 */
[----:B------:R-:W-:Y:S01]  /*9980*/  PRMT R22, R22, 0x5410, R19 ;  /* 0x0000541016167816 */ /* 0x000fe20000000013 */
[----:B------:R-:W-:Y:S01]  /*9990*/  FMUL R125, R206, R125 ;  /* 0x0000007dce7d7220 */ /* 0x000fe20000400000 */
[----:B------:R-:W-:Y:S01]  /*99a0*/  F2FP.SATFINITE.E4M3.F32.PACK_AB_MERGE_C R10, R10, R23, RZ ;  /* 0x000000170a0a723e */ /* 0x000fe200048070ff */
[----:B------:R-:W-:Y:S01]  /*99b0*/  FMUL R124, R206, R124 ;  /* 0x0000007cce7c7220 */ /* 0x000fe20000400000 */
[----:B------:R-:W-:Y:S01]  /*99c0*/  PRMT R20, R20, 0x5410, R25 ;  /* 0x0000541014147816 */ /* 0x000fe20000000019 */
[----:B------:R-:W-:Y:S01]  /*99d0*/  FMUL R131, R188, R131 ;  /* 0x00000083bc837220 */ /* 0x000fe20000400000 */
[--C-:B------:R-:W-:Y:S01]  /*99e0*/  PRMT R19, R128, 0x3340, R1.reuse ;  /* 0x0000334080137816 */ /* 0x100fe20000000001 */
[C---:B------:R-:W-:Y:S01]  /*99f0*/  FMUL R130, R188.reuse, R130 ;  /* 0x00000082bc827220 */ /* 0x040fe20000400000 */
[----:B------:R-:W-:Y:S01]  /*9a00*/  PRMT R40, R75, 0x3340, R116 ;  /* 0x000033404b287816 */ /* 0x000fe20000000074 */
[C---:B------:R-:W-:Y:S01]  /*9a10*/  FMUL R127, R188.reuse, R127 ;  /* 0x0000007fbc7f7220 */ /* 0x040fe20000400000 */
[----:B------:R-:W-:Y:S01]  /*9a20*/  F2FP.SATFINITE.E4M3.F32.PACK_AB_MERGE_C R108, R109, R108, RZ ;  /* 0x0000006c6d6c723e */ /* 0x000fe200048070ff */
[C---:B------:R-:W-:Y:S01]  /*9a30*/  FMUL R126, R188.reuse, R126 ;  /* 0x0000007ebc7e7220 */ /* 0x040fe20000400000 */
[----:B------:R-:W-:Y:S01]  /*9a40*/  F2FP.SATFINITE.E4M3.F32.PACK_AB_MERGE_C R112, R113, R112, RZ ;  /* 0x000000707170723e */ /* 0x000fe200048070ff */
[----:B------:R-:W-:Y:S01]  /*9a50*/  FMUL R123, R188, R123 ;  /* 0x0000007bbc7b7220 */ /* 0x000fe20000400000 */
[--C-:B------:R-:W-:Y:S01]  /*9a60*/  PRMT R18, R84, 0x3340, R1.reuse ;  /* 0x0000334054127816 */ /* 0x100fe20000000001 */
[----:B------:R-:W-:Y:S01]  /*9a70*/  FMUL R122, R188, R122 ;  /* 0x0000007abc7a7220 */ /* 0x000fe20000400000 */
[----:B------:R-:W-:Y:S01]  /*9a80*/  PRMT R23, R61, 0x3340, R74 ;  /* 0x000033403d177816 */ /* 0x000fe2000000004a */
[----:B------:R-:W-:Y:S01]  /*9a90*/  FMUL R145, R206, R145 ;  /* 0x00000091ce917220 */ /* 0x000fe20000400000 */
[----:B------:R-:W-:Y:S01]  /*9aa0*/  PRMT R26, R132, 0x3340, R1 ;  /* 0x00003340841a7816 */ /* 0x000fe20000000001 */
[C---:B------:R-:W-:Y:S01]  /*9ab0*/  FMUL R144, R206.reuse, R144 ;  /* 0x00000090ce907220 */ /* 0x040fe20000400000 */
[----:B------:R-:W-:Y:S01]  /*9ac0*/  PRMT R25, R57, 0x3340, R120 ;  /* 0x0000334039197816 */ /* 0x000fe20000000078 */
        /* <DEDUP_REMOVED lines=19> */
[----:B------:R-:W-:Y:S01]  /*9c00*/  LOP3.LUT R59, R59, 0xffff, RZ, 0xc0, !PT ;  /* 0x0000ffff3b3b7812 */ /* 0x000fe200078ec0ff */
[----:B------:R-:W-:Y:S01]  /*9c10*/  FMUL R147, R188, R147 ;  /* 0x00000093bc937220 */ /* 0x000fe20000400000 */
[----:B------:R-:W-:Y:S01]  /*9c20*/  LOP3.LUT R94, R94, 0xffff, RZ, 0xc0, !PT ;  /* 0x0000ffff5e5e7812 */ /* 0x000fe200078ec0ff */
[----:B------:R-:W-:Y:S01]  /*9c30*/  FMUL R146, R188, R146 ;  /* 0x00000092bc927220 */ /* 0x000fe20000400000 */
[----:B------:R-:W-:Y:S01]  /*9c40*/  LOP3.LUT R98, R98, 0xffff, RZ, 0xc0, !PT ;  /* 0x0000ffff62627812 */ /* 0x000fe200078ec0ff */
[----:B------:R-:W-:Y:S01]  /*9c50*/  FMUL R143, R188, R143 ;  /* 0x0000008fbc8f7220 */ /* 0x000fe20000400000 */
[----:B------:R-:W-:Y:S01]  /*9c60*/  PRMT R40, R40, 0x5410, R19 ;  /* 0x0000541028287816 */ /* 0x000fe20000000013 */
[C---:B------:R-:W-:Y:S01]  /*9c70*/  FMUL R142, R188.reuse, R142 ;  /* 0x0000008ebc8e7220 */ /* 0x040fe20000400000 */
[----:B------:R-:W-:Y:S01]  /*9c80*/  F2FP.SATFINITE.E4M3.F32.PACK_AB_MERGE_C R5, R5, R36, RZ ;  /* 0x000000240505723e */ /* 0x000fe200048070ff */
[C---:B------:R-:W-:Y:S01]  /*9c90*/  FMUL R139, R188.reuse, R139 ;  /* 0x0000008bbc8b7220 */ /* 0x040fe20000400000 */
[----:B------:R-:W-:Y:S01]  /*9ca0*/  PRMT R23, R23, 0x5410, R18 ;  /* 0x0000541017177816 */ /* 0x000fe20000000012 */
[----:B------:R-:W-:Y:S01]  /*9cb0*/  FMUL R138, R188, R138 ;  /* 0x0000008abc8a7220 */ /* 0x000fe20000400000 */
[----:B------:R-:W-:Y:S01]  /*9cc0*/  PRMT R19, R25, 0x5410, R26 ;  /* 0x0000541019137816 */ /* 0x000fe2000000001a */
[----:B------:R-:W-:Y:S01]  /*9cd0*/  IMAD.IADD R4, R9, 0x1, -R4 ;  /* 0x0000000109047824 */ /* 0x000fe200078e0a04 */
[----:B------:R-:W-:Y:S01]  /*9ce0*/  LOP3.LUT R51, R51, 0xffff, RZ, 0xc0, !PT ;  /* 0x0000ffff33337812 */ /* 0x000fe200078ec0ff */
[----:B------:R-:W-:Y:S01]  /*9cf0*/  IMAD.IADD R7, R8, 0x1, -R7 ;  /* 0x0000000108077824 */ /* 0x000fe200078e0a07 */
[----:B------:R-:W-:Y:S01]  /*9d00*/  LOP3.LUT R58, R108, 0xffff, RZ, 0xc0, !PT ;  /* 0x0000ffff6c3a7812 */ /* 0x000fe200078ec0ff */
[----:B------:R-:W2:Y:S01]  /*9d10*/  LDC R60, c[0x0][0x278] ;  /* 0x00009e00ff3c7b82 */ /* 0x000ea20000000800 */
[----:B------:R-:W-:Y:S01]  /*9d20*/  LOP3.LUT R62, R112, 0xffff, RZ, 0xc0, !PT ;  /* 0x0000ffff703e7812 */ /* 0x000fe200078ec0ff */
[----:B------:R-:W-:Y:S01]  /*9d30*/  @!P2 FMUL R149, R149, 16777216 ;  /* 0x4b8000009595a820 */ /* 0x000fe20000400000 */
[----:B------:R-:W-:Y:S01]  /*9d40*/  F2FP.SATFINITE.E4M3.F32.PACK_AB_MERGE_C R124, R125, R124, RZ ;  /* 0x0000007c7d7c723e */ /* 0x000fe200048070ff */
[----:B------:R-:W-:Y:S01]  /*9d50*/  @!P2 FMUL R148, R148, 16777216 ;  /* 0x4b8000009494a820 */ /* 0x000fe20000400000 */
[--C-:B------:R-:W-:Y:S01]  /*9d60*/  PRMT R35, R114, 0x3340, R1.reuse ;  /* 0x0000334072237816 */ /* 0x100fe20000000001 */
[----:B------:R-:W-:Y:S01]  /*9d70*/  @!P4 FMUL R119, R119, 16777216 ;  /* 0x4b8000007777c820 */ /* 0x000fe20000400000 */
[----:B------:R-:W-:Y:S01]  /*9d80*/  PRMT R18, R73, 0x3340, R106 ;  /* 0x0000334049127816 */ /* 0x000fe2000000006a */
[----:B------:R-:W-:Y:S01]  /*9d90*/  @!P4 FMUL R118, R118, 16777216 ;  /* 0x4b8000007676c820 */ /* 0x000fe20000400000 */
[--C-:B------:R-:W-:Y:S01]  /*9da0*/  PRMT R25, R42, 0x3340, R1.reuse ;  /* 0x000033402a197816 */ /* 0x100fe20000000001 */
[C---:B------:R-:W-:Y:S01]  /*9db0*/  FMUL R119, R188.reuse, R119 ;  /* 0x00000077bc777220 */ /* 0x040fe20000400000 */
[----:B------:R-:W-:Y:S01]  /*9dc0*/  PRMT R36, R45, 0x3340, R64 ;  /* 0x000033402d247816 */ /* 0x000fe20000000040 */
[----:B------:R-:W-:Y:S01]  /*9dd0*/  FMUL R118, R188, R118 ;  /* 0x00000076bc767220 */ /* 0x000fe20000400000 */
[----:B------:R-:W-:Y:S01]  /*9de0*/  F2FP.SATFINITE.E4M3.F32.PACK_AB_MERGE_C R122, R123, R122, RZ ;  /* 0x0000007a7b7a723e */ /* 0x000fe200048070ff */
[----:B------:R-:W-:Y:S01]  /*9df0*/  @!P4 FMUL R135, R135, 16777216 ;  /* 0x4b8000008787c820 */ /* 0x000fe20000400000 */
[----:B------:R-:W-:Y:S01]  /*9e00*/  F2FP.SATFINITE.E4M3.F32.PACK_AB_MERGE_C R126, R127, R126, RZ ;  /* 0x0000007e7f7e723e */ /* 0x000fe200048070ff */
[----:B------:R-:W-:Y:S01]  /*9e10*/  @!P4 FMUL R134, R134, 16777216 ;  /* 0x4b8000008686c820 */ /* 0x000fe20000400000 */
[----:B------:R-:W-:Y:S01]  /*9e20*/  F2FP.SATFINITE.E4M3.F32.PACK_AB_MERGE_C R130, R131, R130, RZ ;  /* 0x000000828382723e */ /* 0x000fe200048070ff */
[----:B------:R-:W-:Y:S01]  /*9e30*/  FMUL R135, R188, R135 ;  /* 0x00000087bc877220 */ /* 0x000fe20000400000 */
[----:B------:R-:W-:Y:S01]  /*9e40*/  LOP3.LUT R88, R88, 0xffff, RZ, 0xc0, !PT ;  /* 0x0000ffff58587812 */ /* 0x000fe200078ec0ff */
[----:B------:R-:W-:Y:S01]  /*9e50*/  FMUL R134, R188, R134 ;  /* 0x00000086bc867220 */ /* 0x000fe20000400000 */
[----:B------:R-:W-:Y:S01]  /*9e60*/  LOP3.LUT R56, R96, 0xffff, RZ, 0xc0, !PT ;  /* 0x0000ffff60387812 */ /* 0x000fe200078ec0ff */
[----:B------:R-:W-:Y:S01]  /*9e70*/  @!P4 FMUL R151, R151, 16777216 ;  /* 0x4b8000009797c820 */ /* 0x000fe20000400000 */
[----:B------:R-:W-:Y:S01]  /*9e80*/  LOP3.LUT R77, R92, 0xffff, RZ, 0xc0, !PT ;  /* 0x0000ffff5c4d7812 */ /* 0x000fe200078ec0ff */
[----:B------:R-:W-:Y:S01]  /*9e90*/  @!P4 FMUL R150, R150, 16777216 ;  /* 0x4b8000009696c820 */ /* 0x000fe20000400000 */
[--C-:B------:R-:W-:Y:S01]  /*9ea0*/  PRMT R26, R98, 0x3340, R1.reuse ;  /* 0x00003340621a7816 */ /* 0x100fe20000000001 */
[C---:B------:R-:W-:Y:S01]  /*9eb0*/  FMUL R149, R206.reuse, R149 ;  /* 0x00000095ce957220 */ /* 0x040fe20000400000 */
[----:B------:R-:W-:Y:S01]  /*9ec0*/  PRMT R39, R59, 0x3340, R94 ;  /* 0x000033403b277816 */ /* 0x000fe2000000005e */
[----:B------:R-:W-:Y:S01]  /*9ed0*/  FMUL R148, R206, R148 ;  /* 0x00000094ce947220 */ /* 0x000fe20000400000 */
[----:B------:R-:W-:Y:S01]  /*9ee0*/  F2FP.SATFINITE.E4M3.F32.PACK_AB_MERGE_C R41, R137, R136, RZ ;  /* 0x000000888929723e */ /* 0x000fe200048070ff */
[C---:B------:R-:W-:Y:S01]  /*9ef0*/  FMUL R151, R188.reuse, R151 ;  /* 0x00000097bc977220 */ /* 0x040fe20000400000 */
[----:B------:R-:W-:Y:S01]  /*9f00*/  F2FP.SATFINITE.E4M3.F32.PACK_AB_MERGE_C R52, R141, R140, RZ ;  /* 0x0000008c8d34723e */ /* 0x000fe200048070ff */
[----:B------:R-:W-:Y:S01]  /*9f10*/  FMUL R150, R188, R150 ;  /* 0x00000096bc967220 */ /* 0x000fe20000400000 */
[----:B------:R-:W-:Y:S01]  /*9f20*/  F2FP.SATFINITE.E4M3.F32.PACK_AB_MERGE_C R144, R145, R144, RZ ;  /* 0x000000909190723e */ /* 0x000fe200048070ff */
[----:B------:R-:W3:Y:S01]  /*9f30*/  LDC.64 R206, c[0x0][0x228] ;  /* 0x00008a00ffce7b82 */ /* 0x000ee20000000a00 */
[----:B------:R-:W-:Y:S01]  /*9f40*/  PRMT R30, R62, 0x3340, R1 ;  /* 0x000033403e1e7816 */ /* 0x000fe20000000001 */
[----:B-1----:R-:W-:Y:S01]  /*9f50*/  IMAD.SHL.U32 R232, R232, 0x80, RZ ;  /* 0x00000080e8e87824 */ /* 0x002fe200078e00ff */
[----:B------:R-:W-:-:S02]  /*9f60*/  PRMT R37, R51, 0x3340, R58 ;  /* 0x0000334033257816 */ /* 0x000fc4000000003a */
[----:B------:R-:W-:Y:S02]  /*9f70*/  PRMT R18, R18, 0x5410, R35 ;  /* 0x0000541012127816 */ /* 0x000fe40000000023 */
[----:B------:R-:W-:Y:S02]  /*9f80*/  PRMT R36, R36, 0x5410, R25 ;  /* 0x0000541024247816 */ /* 0x000fe40000000019 */
[----:B------:R-:W-:Y:S02]  /*9f90*/  LOP3.LUT R47, R47, 0xffff, RZ, 0xc0, !PT ;  /* 0x0000ffff2f2f7812 */ /* 0x000fe400078ec0ff */
[----:B------:R-:W-:Y:S02]  /*9fa0*/  LOP3.LUT R66, R124, 0xffff, RZ, 0xc0, !PT ;  /* 0x0000ffff7c427812 */ /* 0x000fe400078ec0ff */
[----:B------:R-:W-:Y:S02]  /*9fb0*/  LOP3.LUT R68, R68, 0xffff, RZ, 0xc0, !PT ;  /* 0x0000ffff44447812 */ /* 0x000fe400078ec0ff */
[----:B------:R-:W-:-:S02]  /*9fc0*/  PRMT R35, R56, 0x3340, R1 ;  /* 0x0000334038237816 */ /* 0x000fc40000000001 */
[----:B------:R-:W-:Y:S02]  /*9fd0*/  PRMT R38, R88, 0x3340, R77 ;  /* 0x0000334058267816 */ /* 0x000fe4000000004d */
[----:B------:R-:W-:Y:S02]  /*9fe0*/  PRMT R39, R39, 0x5410, R26 ;  /* 0x0000541027277816 */ /* 0x000fe4000000001a */
[----:B------:R-:W-:Y:S02]  /*9ff0*/  LOP3.LUT R25, R122, 0xffff, RZ, 0xc0, !PT ;  /* 0x0000ffff7a197812 */ /* 0x000fe400078ec0ff */
[----:B------:R-:W-:Y:S02]  /*a000*/  LOP3.LUT R44, R126, 0xffff, RZ, 0xc0, !PT ;  /* 0x0000ffff7e2c7812 */ /* 0x000fe400078ec0ff */
[----:B------:R-:W-:Y:S02]  /*a010*/  LOP3.LUT R48, R130, 0xffff, RZ, 0xc0, !PT ;  /* 0x0000ffff82307812 */ /* 0x000fe400078ec0ff */
[----:B------:R-:W-:-:S02]  /*a020*/  LOP3.LUT R41, R41, 0xffff, RZ, 0xc0, !PT ;  /* 0x0000ffff29297812 */ /* 0x000fc400078ec0ff */
[----:B------:R-:W-:Y:S02]  /*a030*/  LOP3.LUT R26, R144, 0xffff, RZ, 0xc0, !PT ;  /* 0x0000ffff901a7812 */ /* 0x000fe400078ec0ff */
[----:B------:R-:W-:Y:S02]  /*a040*/  LOP3.LUT R52, R52, 0xffff, RZ, 0xc0, !PT ;  /* 0x0000ffff34347812 */ /* 0x000fe400078ec0ff */
[----:B------:R-:W-:Y:S02]  /*a050*/  PRMT R37, R37, 0x5410, R30 ;  /* 0x0000541025257816 */ /* 0x000fe4000000001e */
[----:B------:R-:W-:Y:S02]  /*a060*/  PRMT R30, R68, 0x3340, R1 ;  /* 0x00003340441e7816 */ /* 0x000fe40000000001 */
[----:B------:R-:W-:Y:S02]  /*a070*/  PRMT R31, R47, 0x3340, R66 ;  /* 0x000033402f1f7816 */ /* 0x000fe40000000042 */
[----:B------:R-:W-:-:S02]  /*a080*/  PRMT R38, R38, 0x5410, R35 ;  /* 0x0000541026267816 */ /* 0x000fc40000000023 */
[--C-:B------:R-:W-:Y:S02]  /*a090*/  PRMT R34, R48, 0x3340, R1.reuse ;  /* 0x0000334030227816 */ /* 0x100fe40000000001 */
[----:B------:R-:W-:Y:S02]  /*a0a0*/  PRMT R27, R25, 0x3340, R44 ;  /* 0x00003340191b7816 */ /* 0x000fe4000000002c */
[----:B------:R-:W-:Y:S02]  /*a0b0*/  PRMT R46, R26, 0x3340, R1 ;  /* 0x000033401a2e7816 */ /* 0x000fe40000000001 */
[----:B------:R-:W-:Y:S02]  /*a0c0*/  PRMT R35, R41, 0x3340, R52 ;  /* 0x0000334029237816 */ /* 0x000fe40000000034 */
[----:B------:R-:W-:Y:S02]  /*a0d0*/  F2FP.SATFINITE.E4M3.F32.PACK_AB_MERGE_C R138, R139, R138, RZ ;  /* 0x0000008a8b8a723e */ /* 0x000fe400048070ff */
[----:B------:R-:W-:-:S02]  /*a0e0*/  F2FP.SATFINITE.E4M3.F32.PACK_AB_MERGE_C R142, R143, R142, RZ ;  /* 0x0000008e8f8e723e */ /* 0x000fc400048070ff */
[----:B------:R-:W-:Y:S02]  /*a0f0*/  F2FP.SATFINITE.E4M3.F32.PACK_AB_MERGE_C R146, R147, R146, RZ ;  /* 0x000000929392723e */ /* 0x000fe400048070ff */
[----:B------:R-:W-:Y:S02]  /*a100*/  PRMT R31, R31, 0x5410, R30 ;  /* 0x000054101f1f7816 */ /* 0x000fe4000000001e */
[----:B------:R-:W-:Y:S02]  /*a110*/  PRMT R30, R27, 0x5410, R34 ;  /* 0x000054101b1e7816 */ /* 0x000fe40000000022 */
[----:B------:R-:W-:Y:S02]  /*a120*/  PRMT R34, R35, 0x5410, R46 ;  /* 0x0000541023227816 */ /* 0x000fe4000000002e */
[----:B------:R-:W-:Y:S02]  /*a130*/  LOP3.LUT R27, R138, 0xffff, RZ, 0xc0, !PT ;  /* 0x0000ffff8a1b7812 */ /* 0x000fe400078ec0ff */
[----:B------:R-:W-:-:S02]  /*a140*/  LOP3.LUT R50, R142, 0xffff, RZ, 0xc0, !PT ;  /* 0x0000ffff8e327812 */ /* 0x000fc400078ec0ff */
[----:B------:R-:W-:Y:S02]  /*a150*/  LOP3.LUT R46, R146, 0xffff, RZ, 0xc0, !PT ;  /* 0x0000ffff922e7812 */ /* 0x000fe400078ec0ff */
[----:B------:R-:W-:Y:S02]  /*a160*/  SHF.R.U32.HI R35, RZ, 0x8, R43 ;  /* 0x00000008ff237819 */ /* 0x000fe4000001162b */
[----:B------:R-:W-:Y:S02]  /*a170*/  SHF.R.U32.HI R43, RZ, 0x8, R54 ;  /* 0x00000008ff2b7819 */ /* 0x000fe40000011636 */
[----:B------:R-:W-:Y:S02]  /*a180*/  SHF.R.U32.HI R53, RZ, 0x8, R70 ;  /* 0x00000008ff357819 */ /* 0x000fe40000011646 */
[----:B------:R-:W-:Y:S02]  /*a190*/  PRMT R72, R46, 0x3340, R1 ;  /* 0x000033402e487816 */ /* 0x000fe40000000001 */
[----:B------:R-:W-:-:S02]  /*a1a0*/  PRMT R55, R27, 0x3340, R50 ;  /* 0x000033401b377816 */ /* 0x000fc40000000032 */
[----:B------:R-:W-:Y:S02]  /*a1b0*/  LOP3.LUT R43, R43, 0xffff, RZ, 0xc0, !PT ;  /* 0x0000ffff2b2b7812 */ /* 0x000fe400078ec0ff */
[----:B------:R-:W-:Y:S02]  /*a1c0*/  LOP3.LUT R54, R35, 0xffff, RZ, 0xc0, !PT ;  /* 0x0000ffff23367812 */ /* 0x000fe400078ec0ff */
[----:B------:R-:W-:Y:S02]  /*a1d0*/  LOP3.LUT R70, R53, 0xffff, RZ, 0xc0, !PT ;  /* 0x0000ffff35467812 */ /* 0x000fe400078ec0ff */
[----:B------:R-:W-:Y:S02]  /*a1e0*/  PRMT R35, R55, 0x5410, R72 ;  /* 0x0000541037237816 */ /* 0x000fe40000000048 */
[----:B------:R-:W-:Y:S02]  /*a1f0*/  SHF.R.U32.HI R53, RZ, 0x8, R61 ;  /* 0x00000008ff357819 */ /* 0x000fe4000001163d */
[----:B------:R-:W-:-:S02]  /*a200*/  SHF.R.U32.HI R55, RZ, 0x8, R74 ;  /* 0x00000008ff377819 */ /* 0x000fc4000001164a */
[----:B------:R-:W-:Y:S02]  /*a210*/  SHF.R.U32.HI R61, RZ, 0x8, R84 ;  /* 0x00000008ff3d7819 */ /* 0x000fe40000011654 */
[----:B------:R-:W-:Y:S02]  /*a220*/  SHF.R.U32.HI R63, RZ, 0x8, R63 ;  /* 0x00000008ff3f7819 */ /* 0x000fe4000001163f */
[----:B------:R-:W-:Y:S02]  /*a230*/  SHF.R.U32.HI R65, RZ, 0x8, R86 ;  /* 0x00000008ff417819 */ /* 0x000fe40000011656 */
[----:B------:R-:W-:Y:S02]  /*a240*/  PRMT R43, R54, 0x3340, R43 ;  /* 0x00003340362b7816 */ /* 0x000fe4000000002b */
[----:B------:R-:W-:Y:S02]  /*a250*/  PRMT R54, R70, 0x3340, R1 ;  /* 0x0000334046367816 */ /* 0x000fe40000000001 */
[----:B------:R-:W-:-:S02]  /*a260*/  LOP3.LUT R55, R55, 0xffff, RZ, 0xc0, !PT ;  /* 0x0000ffff37377812 */ /* 0x000fc400078ec0ff */
[----:B------:R-:W-:Y:S02]  /*a270*/  LOP3.LUT R70, R53, 0xffff, RZ, 0xc0, !PT ;  /* 0x0000ffff35467812 */ /* 0x000fe400078ec0ff */
[----:B------:R-:W-:Y:S02]  /*a280*/  LOP3.LUT R72, R61, 0xffff, RZ, 0xc0, !PT ;  /* 0x0000ffff3d487812 */ /* 0x000fe400078ec0ff */
[----:B------:R-:W-:Y:S02]  /*a290*/  LOP3.LUT R65, R65, 0xffff, RZ, 0xc0, !PT ;  /* 0x0000ffff41417812 */ /* 0x000fe400078ec0ff */
[----:B------:R-:W-:Y:S02]  /*a2a0*/  LOP3.LUT R74, R63, 0xffff, RZ, 0xc0, !PT ;  /* 0x0000ffff3f4a7812 */ /* 0x000fe400078ec0ff */
[----:B------:R-:W-:Y:S02]  /*a2b0*/  SHF.R.U32.HI R63, RZ, 0x8, R90 ;  /* 0x00000008ff3f7819 */ /* 0x000fe4000001165a */
[----:B------:R-:W-:-:S02]  /*a2c0*/  SHF.R.U32.HI R61, RZ, 0x8, R67 ;  /* 0x00000008ff3d7819 */ /* 0x000fc40000011643 */
[----:B------:R-:W-:Y:S02]  /*a2d0*/  PRMT R53, R70, 0x3340, R55 ;  /* 0x0000334046357816 */ /* 0x000fe40000000037 */
[----:B------:R-:W-:Y:S02]  /*a2e0*/  PRMT R55, R74, 0x3340, R65 ;  /* 0x000033404a377816 */ /* 0x000fe40000000041 */
[----:B------:R-:W-:Y:S02]  /*a2f0*/  SHF.R.U32.HI R65, RZ, 0x8, R100 ;  /* 0x00000008ff417819 */ /* 0x000fe40000011664 */
[----:B------:R-:W-:Y:S02]  /*a300*/  SHF.R.U32.HI R67, RZ, 0x8, R102 ;  /* 0x00000008ff437819 */ /* 0x000fe40000011666 */
[----:B------:R-:W-:Y:S02]  /*a310*/  LOP3.LUT R63, R63, 0xffff, RZ, 0xc0, !PT ;  /* 0x0000ffff3f3f7812 */ /* 0x000fe400078ec0ff */
[----:B------:R-:W-:-:S02]  /*a320*/  LOP3.LUT R74, R61, 0xffff, RZ, 0xc0, !PT ;  /* 0x0000ffff3d4a7812 */ /* 0x000fc400078ec0ff */
[----:B------:R-:W-:Y:S02]  /*a330*/  PRMT R70, R72, 0x3340, R1 ;  /* 0x0000334048467816 */ /* 0x000fe40000000001 */
[----:B------:R-:W-:Y:S02]  /*a340*/  LOP3.LUT R72, R65, 0xffff, RZ, 0xc0, !PT ;  /* 0x0000ffff41487812 */ /* 0x000fe400078ec0ff */
[----:B------:R-:W-:Y:S02]  /*a350*/  LOP3.LUT R76, R67, 0xffff, RZ, 0xc0, !PT ;  /* 0x0000ffff434c7812 */ /* 0x000fe400078ec0ff */
[----:B------:R-:W-:Y:S02]  /*a360*/  PRMT R74, R74, 0x3340, R63 ;  /* 0x000033404a4a7816 */ /* 0x000fe4000000003f */
[----:B------:R-:W-:Y:S02]  /*a370*/  SHF.R.U32.HI R61, RZ, 0x8, R69 ;  /* 0x00000008ff3d7819 */ /* 0x000fe40000011645 */
[----:B------:R-:W-:-:S02]  /*a380*/  SHF.R.U32.HI R65, RZ, 0x8, R104 ;  /* 0x00000008ff417819 */ /* 0x000fc40000011668 */
[----:B------:R-:W-:Y:S02]  /*a390*/  SHF.R.U32.HI R63, RZ, 0x8, R73 ;  /* 0x00000008ff3f7819 */ /* 0x000fe40000011649 */
[----:B------:R-:W-:Y:S02]  /*a3a0*/  SHF.R.U32.HI R67, RZ, 0x8, R106 ;  /* 0x00000008ff437819 */ /* 0x000fe4000001166a */
[----:B------:R-:W-:Y:S02]  /*a3b0*/  PRMT R71, R76, 0x3340, R1 ;  /* 0x000033404c477816 */ /* 0x000fe40000000001 */
[----:B------:R-:W-:Y:S02]  /*a3c0*/  LOP3.LUT R65, R65, 0xffff, RZ, 0xc0, !PT ;  /* 0x0000ffff41417812 */ /* 0x000fe400078ec0ff */
[----:B------:R-:W-:Y:S02]  /*a3d0*/  LOP3.LUT R76, R61, 0xffff, RZ, 0xc0, !PT ;  /* 0x0000ffff3d4c7812 */ /* 0x000fe400078ec0ff */
[----:B------:R-:W-:-:S02]  /*a3e0*/  LOP3.LUT R67, R67, 0xffff, RZ, 0xc0, !PT ;  /* 0x0000ffff43437812 */ /* 0x000fc400078ec0ff */
[----:B------:R-:W-:Y:S02]  /*a3f0*/  LOP3.LUT R80, R63, 0xffff, RZ, 0xc0, !PT ;  /* 0x0000ffff3f507812 */ /* 0x000fe400078ec0ff */
[----:B------:R-:W-:Y:S02]  /*a400*/  SHF.R.U32.HI R63, RZ, 0x8, R75 ;  /* 0x00000008ff3f7819 */ /* 0x000fe4000001164b */
[----:B------:R-:W-:Y:S02]  /*a410*/  PRMT R76, R76, 0x3340, R65 ;  /* 0x000033404c4c7816 */ /* 0x000fe40000000041 */
[----:B------:R-:W-:Y:S02]  /*a420*/  PRMT R73, R80, 0x3340, R67 ;  /* 0x0000334050497816 */ /* 0x000fe40000000043 */
[----:B------:R-:W-:Y:S02]  /*a430*/  SHF.R.U32.HI R65, RZ, 0x8, R116 ;  /* 0x00000008ff417819 */ /* 0x000fe40000011674 */
[----:B------:R-:W-:-:S02]  /*a440*/  LOP3.LUT R80, R63, 0xffff, RZ, 0xc0, !PT ;  /* 0x0000ffff3f507812 */ /* 0x000fc400078ec0ff */
[----:B------:R-:W-:Y:S02]  /*a450*/  SHF.R.U32.HI R63, RZ, 0x8, R132 ;  /* 0x00000008ff3f7819 */ /* 0x000fe40000011684 */
[----:B------:R-:W-:Y:S02]  /*a460*/  SHF.R.U32.HI R62, RZ, 0x8, R62 ;  /* 0x00000008ff3e7819 */ /* 0x000fe4000001163e */
[----:B------:R-:W-:Y:S02]  /*a470*/  LOP3.LUT R65, R65, 0xffff, RZ, 0xc0, !PT ;  /* 0x0000ffff41417812 */ /* 0x000fe400078ec0ff */
[----:B------:R-:W-:Y:S02]  /*a480*/  SHF.R.U32.HI R25, RZ, 0x8, R25 ;  /* 0x00000008ff197819 */ /* 0x000fe40000011619 */
[----:B------:R-:W-:Y:S02]  /*a490*/  SHF.R.U32.HI R44, RZ, 0x8, R44 ;  /* 0x00000008ff2c7819 */ /* 0x000fe4000001162c */
[----:B------:R-:W-:-:S02]  /*a4a0*/  SHF.R.U32.HI R26, RZ, 0x8, R26 ;  /* 0x00000008ff1a7819 */ /* 0x000fc4000001161a */
[----:B------:R-:W-:Y:S02]  /*a4b0*/  SHF.R.U32.HI R57, RZ, 0x8, R57 ;  /* 0x00000008ff397819 */ /* 0x000fe40000011639 */
[----:B------:R-:W-:Y:S02]  /*a4c0*/  LOP3.LUT R84, R63, 0xffff, RZ, 0xc0, !PT ;  /* 0x0000ffff3f547812 */ /* 0x000fe400078ec0ff */
[----:B------:R-:W-:Y:S02]  /*a4d0*/  SHF.R.U32.HI R59, RZ, 0x8, R59 ;  /* 0x00000008ff3b7819 */ /* 0x000fe4000001163b */
[----:B------:R-:W-:Y:S02]  /*a4e0*/  LOP3.LUT R62, R62, 0xffff, RZ, 0xc0, !PT ;  /* 0x0000ffff3e3e7812 */ /* 0x000fe400078ec0ff */
[----:B------:R-:W-:Y:S02]  /*a4f0*/  PRMT R75, R80, 0x3340, R65 ;  /* 0x00003340504b7816 */ /* 0x000fe40000000041 */
[----:B------:R-:W-:-:S02]  /*a500*/  LOP3.LUT R44, R44, 0xffff, RZ, 0xc0, !PT ;  /* 0x0000ffff2c2c7812 */ /* 0x000fc400078ec0ff */
[----:B------:R-:W-:Y:S02]  /*a510*/  LOP3.LUT R25, R25, 0xffff, RZ, 0xc0, !PT ;  /* 0x0000ffff19197812 */ /* 0x000fe400078ec0ff */
[----:B------:R-:W-:Y:S02]  /*a520*/  LOP3.LUT R26, R26, 0xffff, RZ, 0xc0, !PT ;  /* 0x0000ffff1a1a7812 */ /* 0x000fe400078ec0ff */
[----:B------:R-:W-:Y:S02]  /*a530*/  LOP3.LUT R80, R57, 0xffff, RZ, 0xc0, !PT ;  /* 0x0000ffff39507812 */ /* 0x000fe400078ec0ff */
[----:B------:R-:W-:Y:S02]  /*a540*/  PRMT R86, R84, 0x3340, R1 ;  /* 0x0000334054567816 */ /* 0x000fe40000000001 */
[----:B------:R-:W-:Y:S02]  /*a550*/  SHF.R.U32.HI R57, RZ, 0x8, R56 ;  /* 0x00000008ff397819 */ /* 0x000fe40000011638 */
[----:B------:R-:W-:-:S02]  /*a560*/  LOP3.LUT R84, R59, 0xffff, RZ, 0xc0, !PT ;  /* 0x0000ffff3b547812 */ /* 0x000fc400078ec0ff */
[----:B------:R-:W-:Y:S02]  /*a570*/  SHF.R.U32.HI R56, RZ, 0x8, R94 ;  /* 0x00000008ff387819 */ /* 0x000fe4000001165e */
[----:B------:R-:W-:Y:S02]  /*a580*/  PRMT R59, R62, 0x3340, R1 ;  /* 0x000033403e3b7816 */ /* 0x000fe40000000001 */
[----:B------:R-:W-:Y:S02]  /*a590*/  SHF.R.U32.HI R50, RZ, 0x8, R50 ;  /* 0x00000008ff327819 */ /* 0x000fe40000011632 */
[----:B------:R-:W-:Y:S02]  /*a5a0*/  SHF.R.U32.HI R27, RZ, 0x8, R27 ;  /* 0x00000008ff1b7819 */ /* 0x000fe4000001161b */
[----:B------:R-:W-:Y:S01]  /*a5b0*/  PRMT R62, R25, 0x3340, R44 ;  /* 0x00003340193e7816 */ /* 0x000fe2000000002c */
[----:B------:R-:W-:Y:S01]  /*a5c0*/  FADD R25, R4, -1 ;  /* 0xbf80000004197421 */ /* 0x000fe20000000000 */
[----:B------:R-:W-:Y:S01]  /*a5d0*/  PRMT R94, R26, 0x3340, R1 ;  /* 0x000033401a5e7816 */ /* 0x000fe20000000001 */
[----:B------:R-:W-:Y:S01]  /*a5e0*/  IMAD.MOV.U32 R26, RZ, RZ, 0x3dc6b27f ;  /* 0x3dc6b27fff1a7424 */ /* 0x000fe200078e00ff */
[----:B------:R-:W-:-:S02]  /*a5f0*/  SHF.R.U32.HI R69, RZ, 0x8, R110 ;  /* 0x00000008ff457819 */ /* 0x000fc4000001166e */
[----:B------:R-:W-:Y:S01]  /*a600*/  LOP3.LUT R50, R50, 0xffff, RZ, 0xc0, !PT ;  /* 0x0000ffff32327812 */ /* 0x000fe200078ec0ff */
[----:B------:R-:W-:Y:S01]  /*a610*/  FFMA.FTZ R4, R25, R26, -0.16845393180847167969 ;  /* 0xbe2c7f3019047423 */ /* 0x000fe2000001001a */
[----:B------:R-:W-:Y:S02]  /*a620*/  LOP3.LUT R27, R27, 0xffff, RZ, 0xc0, !PT ;  /* 0x0000ffff1b1b7812 */ /* 0x000fe400078ec0ff */
[----:B------:R-:W-:Y:S01]  /*a630*/  LOP3.LUT R78, R69, 0xffff, RZ, 0xc0, !PT ;  /* 0x0000ffff454e7812 */ /* 0x000fe200078ec0ff */
[----:B------:R-:W-:Y:S01]  /*a640*/  FFMA.FTZ R4, R25, R4, 0.1716887056827545166 ;  /* 0x3e2fcf2a19047423 */ /* 0x000fe20000010004 */
[----:B------:R-:W-:Y:S02]  /*a650*/  SHF.R.U32.HI R61, RZ, 0x8, R114 ;  /* 0x00000008ff3d7819 */ /* 0x000fe40000011672 */
[----:B------:R-:W-:Y:S01]  /*a660*/  PRMT R81, R27, 0x3340, R50 ;  /* 0x000033401b517816 */ /* 0x000fe20000000032 */
[----:B------:R-:W-:Y:S01]  /*a670*/  FADD R27, R7, -1 ;  /* 0xbf800000071b7421 */ /* 0x000fe20000000000 */
[----:B------:R-:W-:Y:S01]  /*a680*/  PRMT R69, R78, 0x3340, R1 ;  /* 0x000033404e457816 */ /* 0x000fe20000000001 */
[----:B------:R-:W-:Y:S01]  /*a690*/  FFMA.FTZ R4, R25, R4, -0.17900948226451873779 ;  /* 0xbe374e4319047423 */ /* 0x000fe20000010004 */
[----:B------:R-:W-:Y:S01]  /*a6a0*/  SHF.R.U32.HI R67, RZ, 0x8, R128 ;  /* 0x00000008ff437819 */ /* 0x000fe20000011680 */
[----:B------:R-:W-:Y:S01]  /*a6b0*/  FFMA.FTZ R26, R27, R26, -0.16845393180847167969 ;  /* 0xbe2c7f301b1a7423 */ /* 0x000fe2000001001a */
[----:B------:R-:W-:Y:S01]  /*a6c0*/  LOP3.LUT R78, R61, 0xffff, RZ, 0xc0, !PT ;  /* 0x0000ffff3d4e7812 */ /* 0x000fe200078ec0ff */
[----:B------:R-:W-:Y:S01]  /*a6d0*/  FFMA.FTZ R4, R25, R4, 0.20512372255325317383 ;  /* 0x3e520bf419047423 */ /* 0x000fe20000010004 */
[----:B------:R-:W-:Y:S01]  /*a6e0*/  SHF.R.U32.HI R61, RZ, 0x8, R120 ;  /* 0x00000008ff3d7819 */ /* 0x000fe20000011678 */
[----:B------:R-:W-:Y:S01]  /*a6f0*/  FFMA.FTZ R26, R27, R26, 0.1716887056827545166 ;  /* 0x3e2fcf2a1b1a7423 */ /* 0x000fe2000001001a */
[----:B------:R-:W-:Y:S01]  /*a700*/  LOP3.LUT R82, R67, 0xffff, RZ, 0xc0, !PT ;  /* 0x0000ffff43527812 */ /* 0x000fe200078ec0ff */
[----:B------:R-:W-:Y:S01]  /*a710*/  FFMA.FTZ R4, R25, R4, -0.24046532809734344482 ;  /* 0xbe763c8b19047423 */ /* 0x000fe20000010004 */
[----:B------:R-:W-:Y:S01]  /*a720*/  SHF.R.U32.HI R65, RZ, 0x8, R88 ;  /* 0x00000008ff417819 */ /* 0x000fe20000011658 */
[----:B------:R-:W-:Y:S01]  /*a730*/  FFMA.FTZ R26, R27, R26, -0.17900948226451873779 ;  /* 0xbe374e431b1a7423 */ /* 0x000fe2000001001a */
[----:B------:R-:W-:Y:S01]  /*a740*/  SHF.R.U32.HI R67, RZ, 0x8, R77 ;  /* 0x00000008ff437819 */ /* 0x000fe2000001164d */
[----:B------:R-:W-:Y:S01]  /*a750*/  FFMA.FTZ R4, R25, R4, 0.28857114911079406738 ;  /* 0x3e93bf9919047423 */ /* 0x000fe20000010004 */
[----:B------:R-:W-:Y:S01]  /*a760*/  LOP3.LUT R61, R61, 0xffff, RZ, 0xc0, !PT ;  /* 0x0000ffff3d3d7812 */ /* 0x000fe200078ec0ff */
[----:B------:R-:W-:Y:S01]  /*a770*/  FFMA.FTZ R26, R27, R26, 0.20512372255325317383 ;  /* 0x3e520bf41b1a7423 */ /* 0x000fe2000001001a */
[----:B------:R-:W-:Y:S01]  /*a780*/  SHF.R.U32.HI R42, RZ, 0x8, R42 ;  /* 0x00000008ff2a7819 */ /* 0x000fe2000001162a */
[----:B------:R-:W-:Y:S01]  /*a790*/  FFMA.FTZ R4, R25, R4, -0.36067417263984680176 ;  /* 0xbeb8aa4919047423 */ /* 0x000fe20000010004 */
[----:B------:R-:W-:Y:S01]  /*a7a0*/  SHF.R.U32.HI R66, RZ, 0x8, R66 ;  /* 0x00000008ff427819 */ /* 0x000fe20000011642 */
[----:B------:R-:W-:Y:S01]  /*a7b0*/  FFMA.FTZ R26, R27, R26, -0.24046532809734344482 ;  /* 0xbe763c8b1b1a7423 */ /* 0x000fe2000001001a */
[----:B------:R-:W-:-:S02]  /*a7c0*/  SHF.R.U32.HI R47, RZ, 0x8, R47 ;  /* 0x00000008ff2f7819 */ /* 0x000fc4000001162f */
[----:B------:R-:W-:Y:S02]  /*a7d0*/  SHF.R.U32.HI R68, RZ, 0x8, R68 ;  /* 0x00000008ff447819 */ /* 0x000fe40000011644 */
[----:B------:R-:W-:Y:S02]  /*a7e0*/  LOP3.LUT R67, R67, 0xffff, RZ, 0xc0, !PT ;  /* 0x0000ffff43437812 */ /* 0x000fe400078ec0ff */
[----:B------:R-:W-:Y:S02]  /*a7f0*/  LOP3.LUT R88, R65, 0xffff, RZ, 0xc0, !PT ;  /* 0x0000ffff41587812 */ /* 0x000fe400078ec0ff */
[----:B------:R-:W-:Y:S02]  /*a800*/  PRMT R63, R80, 0x3340, R61 ;  /* 0x00003340503f7816 */ /* 0x000fe4000000003d */
[----:B------:R-:W-:Y:S02]  /*a810*/  SHF.R.U32.HI R61, RZ, 0x8, R98 ;  /* 0x00000008ff3d7819 */ /* 0x000fe40000011662 */
[----:B------:R-:W-:-:S02]  /*a820*/  LOP3.LUT R42, R42, 0xffff, RZ, 0xc0, !PT ;  /* 0x0000ffff2a2a7812 */ /* 0x000fc400078ec0ff */
[----:B------:R-:W-:Y:S02]  /*a830*/  LOP3.LUT R66, R66, 0xffff, RZ, 0xc0, !PT ;  /* 0x0000ffff42427812 */ /* 0x000fe400078ec0ff */
[----:B------:R-:W-:Y:S02]  /*a840*/  LOP3.LUT R47, R47, 0xffff, RZ, 0xc0, !PT ;  /* 0x0000ffff2f2f7812 */ /* 0x000fe400078ec0ff */
[----:B------:R-:W-:Y:S02]  /*a850*/  LOP3.LUT R68, R68, 0xffff, RZ, 0xc0, !PT ;  /* 0x0000ffff44447812 */ /* 0x000fe400078ec0ff */
[----:B------:R-:W-:Y:S02]  /*a860*/  PRMT R67, R88, 0x3340, R67 ;  /* 0x0000334058437816 */ /* 0x000fe40000000043 */
[----:B------:R-:W-:Y:S02]  /*a870*/  LOP3.LUT R88, R61, 0xffff, RZ, 0xc0, !PT ;  /* 0x0000ffff3d587812 */ /* 0x000fe400078ec0ff */
[----:B------:R-:W-:-:S02]  /*a880*/  PRMT R61, R42, 0x3340, R1 ;  /* 0x000033402a3d7816 */ /* 0x000fc40000000001 */
[----:B------:R-:W-:Y:S02]  /*a890*/  SHF.R.U32.HI R41, RZ, 0x8, R41 ;  /* 0x00000008ff297819 */ /* 0x000fe40000011629 */
[----:B------:R-:W-:Y:S02]  /*a8a0*/  SHF.R.U32.HI R52, RZ, 0x8, R52 ;  /* 0x00000008ff347819 */ /* 0x000fe40000011634 */
[----:B------:R-:W-:Y:S02]  /*a8b0*/  PRMT R42, R47, 0x3340, R66 ;  /* 0x000033402f2a7816 */ /* 0x000fe40000000042 */
[----:B------:R-:W-:Y:S02]  /*a8c0*/  PRMT R65, R68, 0x3340, R1 ;  /* 0x0000334044417816 */ /* 0x000fe40000000001 */
[----:B------:R-:W-:Y:S02]  /*a8d0*/  LOP3.LUT R52, R52, 0xffff, RZ, 0xc0, !PT ;  /* 0x0000ffff34347812 */ /* 0x000fe400078ec0ff */
[----:B------:R-:W-:-:S02]  /*a8e0*/  LOP3.LUT R41, R41, 0xffff, RZ, 0xc0, !PT ;  /* 0x0000ffff29297812 */ /* 0x000fc400078ec0ff */
[----:B------:R-:W-:Y:S02]  /*a8f0*/  LOP3.LUT R5, R5, 0xffff, RZ, 0xc0, !PT ;  /* 0x0000ffff05057812 */ /* 0x000fe400078ec0ff */
[----:B------:R-:W-:Y:S01]  /*a900*/  PRMT R89, R42, 0x5410, R65 ;  /* 0x000054102a597816 */ /* 0x000fe20000000041 */
[----:B------:R-:W-:Y:S01]  /*a910*/  FFMA.FTZ R42, R27, R26, 0.28857114911079406738 ;  /* 0x3e93bf991b2a7423 */ /* 0x000fe2000001001a */
[----:B------:R-:W-:Y:S01]  /*a920*/  FFMA.FTZ R26, R25, R4, 0.48089820146560668945 ;  /* 0x3ef6384a191a7423 */ /* 0x000fe20000010004 */
[----:B------:R-:W-:Y:S02]  /*a930*/  PRMT R79, R41, 0x3340, R52 ;  /* 0x00003340294f7816 */ /* 0x000fe40000000034 */
[--C-:B------:R-:W-:Y:S01]  /*a940*/  PRMT R4, R24, 0x4210, R5.reuse ;  /* 0x0000421018047816 */ /* 0x100fe20000000005 */
[----:B------:R-:W-:Y:S01]  /*a950*/  FFMA.FTZ R42, R27, R42, -0.36067417263984680176 ;  /* 0xbeb8aa491b2a7423 */ /* 0x000fe2000001002a */
[----:B------:R-:W-:Y:S01]  /*a960*/  PRMT R44, R43, 0x5410, R54 ;  /* 0x000054102b2c7816 */ /* 0x000fe20000000036 */
[----:B------:R-:W-:Y:S01]  /*a970*/  FFMA.FTZ R26, R25, R26, -0.72134751081466674805 ;  /* 0xbf38aa3b191a7423 */ /* 0x000fe2000001001a */
[----:B------:R-:W-:Y:S01]  /*a980*/  PRMT R41, R53, 0x5410, R70 ;  /* 0x0000541035297816 */ /* 0x000fe20000000046 */
[----:B------:R-:W-:Y:S01]  /*a990*/  FFMA.FTZ R42, R27, R42, 0.48089820146560668945 ;  /* 0x3ef6384a1b2a7423 */ /* 0x000fe2000001002a */
[----:B------:R-:W-:Y:S01]  /*a9a0*/  LOP3.LUT R24, R6, 0xffff, RZ, 0xc0, !PT ;  /* 0x0000ffff06187812 */ /* 0x000fe200078ec0ff */
[----:B------:R-:W-:Y:S01]  /*a9b0*/  FMUL R26, R25, R26 ;  /* 0x0000001a191a7220 */ /* 0x000fe20000400000 */
[----:B------:R-:W-:Y:S01]  /*a9c0*/  PRMT R5, R44, 0x5210, R5 ;  /* 0x000052102c057816 */ /* 0x000fe20000000005 */
[----:B------:R-:W-:Y:S01]  /*a9d0*/  FFMA.FTZ R42, R27, R42, -0.72134751081466674805 ;  /* 0xbf38aa3b1b2a7423 */ /* 0x000fe2000001002a */
[--C-:B------:R-:W-:Y:S01]  /*a9e0*/  PRMT R6, R23, 0x4210, R24.reuse ;  /* 0x0000421017067816 */ /* 0x100fe20000000018 */
[----:B------:R-:W-:Y:S01]  /*a9f0*/  FMUL R26, R25, R26 ;  /* 0x0000001a191a7220 */ /* 0x000fe20000400000 */
[----:B------:R-:W-:Y:S01]  /*aa00*/  PRMT R7, R41, 0x5210, R24 ;  /* 0x0000521029077816 */ /* 0x000fe20000000018 */
[----:B------:R-:W-:Y:S01]  /*aa10*/  FMUL R42, R27, R42 ;  /* 0x0000002a1b2a7220 */ /* 0x000fe20000400000 */
[----:B------:R-:W-:Y:S01]  /*aa20*/  ISETP.GE.U32.AND P0, PT, R9, 0x7f800000, PT ;  /* 0x7f8000000900780c */ /* 0x000fe20003f06070 */
[----:B------:R-:W-:Y:S01]  /*aa30*/  FFMA.FTZ R25, R25, 1.4426950216293334961, R26 ;  /* 0x3fb8aa3b19197823 */ /* 0x000fe2000001001a */
[----:B------:R-:W-:Y:S01]  /*aa40*/  LOP3.LUT R231, R234, 0xff, RZ, 0xc0, !PT ;  /* 0x000000ffeae77812 */ /* 0x000fe200078ec0ff */
[----:B------:R1:W-:Y:S01]  /*aa50*/  STSM.16.M88.4 [R3], R4 ;  /* 0x0000000403007844 */ /* 0x0003e20000000200 */
[----:B------:R-:W-:Y:S01]  /*aa60*/  FMUL R42, R27, R42 ;  /* 0x0000002a1b2a7220 */ /* 0x000fe20000400000 */
[----:B------:R-:W-:Y:S01]  /*aa70*/  FADD R0, R0, R25 ;  /* 0x0000001900007221 */ /* 0x000fe20000000000 */
[----:B------:R-:W-:-:S02]  /*aa80*/  LEA R231, R231, UR23, 0x4 ;  /* 0x00000017e7e77c11 */ /* 0x000fc4000f8e20ff */
[----:B------:R-:W-:Y:S01]  /*aa90*/  FFMA.FTZ R27, R27, 1.4426950216293334961, R42 ;  /* 0x3fb8aa3b1b1b7823 */ /* 0x000fe2000001002a */
[----:B------:R-:W-:Y:S02]  /*aaa0*/  SHF.R.U32.HI R46, RZ, 0x8, R46 ;  /* 0x00000008ff2e7819 */ /* 0x000fe4000001162e */
[----:B------:R-:W-:Y:S01]  /*aab0*/  PRMT R72, R72, 0x3340, R1 ;  /* 0x0000334048487816 */ /* 0x000fe20000000001 */
[----:B------:R-:W-:Y:S01]  /*aac0*/  FADD R2, R2, R27 ;  /* 0x0000001b02027221 */ /* 0x000fe20000000000 */
[----:B------:R-:W-:Y:S01]  /*aad0*/  @P0 IMAD.MOV.U32 R24, RZ, RZ, 0x7f800000 ;  /* 0x7f800000ff180424 */ /* 0x000fe200078e00ff */
[----:B------:R-:W-:Y:S02]  /*aae0*/  LOP3.LUT R46, R46, 0xffff, RZ, 0xc0, !PT ;  /* 0x0000ffff2e2e7812 */ /* 0x000fe400078ec0ff */
[----:B0-----:R-:W-:Y:S01]  /*aaf0*/  SHF.R.U32.HI R168, RZ, 0x7, R190 ;  /* 0x00000007ffa87819 */ /* 0x001fe200000116be */
[----:B------:R-:W-:Y:S01]  /*ab00*/  @P0 FFMA.FTZ R0, R9, R24, +INF ;  /* 0x7f80000009000423 */ /* 0x000fe20000010018 */
[----:B------:R-:W-:Y:S01]  /*ab10*/  BAR.SYNC.DEFER_BLOCKING 0x0 ;  /* 0x0000000000007b1d */ /* 0x000fe20000010000 */
[----:B------:R-:W-:-:S02]  /*ab20*/  PRMT R98, R46, 0x3340, R1 ;  /* 0x000033402e627816 */ /* 0x000fc40000000001 */
[----:B------:R-:W-:Y:S02]  /*ab30*/  PRMT R43, R55, 0x5410, R72 ;  /* 0x00005410372b7816 */ /* 0x000fe40000000048 */
[----:B------:R-:W-:Y:S02]  /*ab40*/  PRMT R46, R74, 0x5410, R71 ;  /* 0x000054104a2e7816 */ /* 0x000fe40000000047 */
[----:B------:R-:W-:Y:S02]  /*ab50*/  LOP3.LUT R16, R16, 0xffff, RZ, 0xc0, !PT ;  /* 0x0000ffff10107812 */ /* 0x000fe400078ec0ff */
[----:B------:R-:W-:Y:S02]  /*ab60*/  LOP3.LUT R17, R17, 0xffff, RZ, 0xc0, !PT ;  /* 0x0000ffff11117812 */ /* 0x000fe400078ec0ff */
[----:B------:R-:W-:Y:S02]  /*ab70*/  SGXT.U32 R168, R168, 0x1 ;  /* 0x00000001a8a8781a */ /* 0x000fe40000000000 */
[----:B-1----:R-:W-:-:S02]  /*ab80*/  PRMT R4, R21, 0x4210, R16 ;  /* 0x0000421015047816 */ /* 0x002fc40000000010 */
[----:B------:R-:W-:Y:S01]  /*ab90*/  PRMT R5, R43, 0x5210, R16 ;  /* 0x000052102b057816 */ /* 0x000fe20000000010 */
[----:B--2---:R-:W-:Y:S01]  /*aba0*/  IMAD R49, R168, R60, RZ ;  /* 0x0000003ca8317224 */ /* 0x004fe200078e02ff */
[--C-:B------:R-:W-:Y:S02]  /*abb0*/  PRMT R6, R22, 0x4210, R17.reuse ;  /* 0x0000421016067816 */ /* 0x100fe40000000011 */
[----:B------:R-:W-:Y:S01]  /*abc0*/  PRMT R7, R46, 0x5210, R17 ;  /* 0x000052102e077816 */ /* 0x000fe20000000011 */
[----:B------:R-:W-:Y:S01]  /*abd0*/  IMAD R111, R60, 0x2, R49 ;  /* 0x000000023c6f7824 */ /* 0x000fe200078e0231 */
[----:B------:R-:W-:Y:S02]  /*abe0*/  ISETP.GE.U32.AND P2, PT, R8, 0x7f800000, PT ;  /* 0x7f8000000800780c */ /* 0x000fe40003f46070 */
[----:B------:R-:W-:Y:S01]  /*abf0*/  F2FP.SATFINITE.E4M3.F32.PACK_AB_MERGE_C R118, R119, R118, RZ ;  /* 0x000000767776723e */ /* 0x000fe200048070ff */
[----:B------:R-:W0:Y:S01]  /*ac00*/  LDS.128 R24, [R231] ;  /* 0x00000000e7187984 */ /* 0x000e220000000c00 */
[C---:B------:R-:W-:Y:S01]  /*ac10*/  IMAD R115, R60.reuse, 0x2, R111 ;  /* 0x000000023c737824 */ /* 0x040fe200078e026f */
[----:B------:R-:W-:Y:S01]  /*ac20*/  LOP3.LUT R15, R15, 0xffff, RZ, 0xc0, !PT ;  /* 0x0000ffff0f0f7812 */ /* 0x000fe200078ec0ff */
[----:B------:R-:W-:Y:S02]  /*ac30*/  BAR.SYNC.DEFER_BLOCKING 0x0 ;  /* 0x0000000000007b1d */ /* 0x000fe40000010000 */
[----:B------:R-:W-:Y:S01]  /*ac40*/  IMAD R173, R60, 0x2, R115 ;  /* 0x000000023cad7824 */ /* 0x000fe200078e0273 */
[----:B------:R-:W-:-:S02]  /*ac50*/  PRMT R78, R78, 0x3340, R1 ;  /* 0x000033404e4e7816 */ /* 0x000fc40000000001 */
[----:B------:R-:W-:Y:S01]  /*ac60*/  FSETP.NEU.AND P1, PT, R9, RZ, PT ;  /* 0x000000ff0900720b */ /* 0x000fe20003f2d000 */
[----:B------:R-:W-:Y:S01]  /*ac70*/  IMAD R117, R60, 0x2, R173 ;  /* 0x000000023c757824 */ /* 0x000fe200078e02ad */
[----:B------:R-:W-:Y:S01]  /*ac80*/  PRMT R76, R76, 0x5410, R69 ;  /* 0x000054104c4c7816 */ /* 0x000fe20000000045 */
[----:B------:R-:W-:Y:S01]  /*ac90*/  @P2 IMAD.MOV.U32 R23, RZ, RZ, 0x7f800000 ;  /* 0x7f800000ff172424 */ /* 0x000fe200078e00ff */
[----:B------:R-:W-:Y:S01]  /*aca0*/  PRMT R78, R73, 0x5410, R78 ;  /* 0x00005410494e7816 */ /* 0x000fe2000000004e */
[----:B------:R-:W-:Y:S01]  /*acb0*/  IMAD R119, R60, 0x2, R117 ;  /* 0x000000023c777824 */ /* 0x000fe200078e0275 */
[----:B------:R-:W-:Y:S01]  /*acc0*/  LOP3.LUT R9, R14, 0xffff, RZ, 0xc0, !PT ;  /* 0x0000ffff0e097812 */ /* 0x000fe200078ec0ff */
[----:B------:R-:W-:Y:S01]  /*acd0*/  @P2 FFMA.FTZ R2, R8, R23, +INF ;  /* 0x7f80000008022423 */ /* 0x000fe20000010017 */
[----:B------:R-:W-:Y:S01]  /*ace0*/  F2FP.SATFINITE.E4M3.F32.PACK_AB_MERGE_C R134, R135, R134, RZ ;  /* 0x000000868786723e */ /* 0x000fe200048070ff */
[----:B------:R-:W-:Y:S01]  /*acf0*/  IMAD R121, R60, 0x2, R119 ;  /* 0x000000023c797824 */ /* 0x000fe200078e0277 */
[----:B------:R-:W-:-:S02]  /*ad00*/  FSETP.NEU.AND P0, PT, R8, RZ, PT ;  /* 0x000000ff0800720b */ /* 0x000fc40003f0d000 */
[----:B------:R-:W-:Y:S01]  /*ad10*/  LOP3.LUT R8, R11, 0xffff, RZ, 0xc0, !PT ;  /* 0x0000ffff0b087812 */ /* 0x000fe200078ec0ff */
[C---:B------:R-:W-:Y:S01]  /*ad20*/  IMAD R123, R60.reuse, 0x2, R121 ;  /* 0x000000023c7b7824 */ /* 0x040fe200078e0279 */
[----:B------:R-:W-:Y:S02]  /*ad30*/  F2FP.SATFINITE.E4M3.F32.PACK_AB_MERGE_C R33, R149, R148, RZ ;  /* 0x000000949521723e */ /* 0x000fe400048070ff */
[----:B------:R-:W-:Y:S01]  /*ad40*/  F2FP.SATFINITE.E4M3.F32.PACK_AB_MERGE_C R32, R151, R150, RZ ;  /* 0x000000969720723e */ /* 0x000fe200048070ff */
[C---:B------:R-:W-:Y:S01]  /*ad50*/  IMAD R125, R60.reuse, 0x2, R123 ;  /* 0x000000023c7d7824 */ /* 0x040fe200078e027b */
[----:B------:R-:W-:Y:S01]  /*ad60*/  SHF.R.U32.HI R45, RZ, 0x8, R45 ;  /* 0x00000008ff2d7819 */ /* 0x000fe2000001162d */
[----:B------:R1:W-:Y:S02]  /*ad70*/  STSM.16.M88.4 [R3], R4 ;  /* 0x0000000403007844 */ /* 0x0003e40000000200 */
[----:B------:R-:W-:Y:S01]  /*ad80*/  IMAD R127, R60, 0x2, R125 ;  /* 0x000000023c7f7824 */ /* 0x000fe200078e027d */
[----:B------:R-:W-:-:S02]  /*ad90*/  SHF.R.U32.HI R64, RZ, 0x8, R64 ;  /* 0x00000008ff407819 */ /* 0x000fc40000011640 */
[----:B------:R-:W-:Y:S01]  /*ada0*/  LOP3.LUT R45, R45, 0xffff, RZ, 0xc0, !PT ;  /* 0x0000ffff2d2d7812 */ /* 0x000fe200078ec0ff */
[----:B------:R-:W-:Y:S01]  /*adb0*/  IMAD R129, R60, 0x2, R127 ;  /* 0x000000023c817824 */ /* 0x000fe200078e027f */
[----:B------:R-:W-:Y:S02]  /*adc0*/  LOP3.LUT R64, R64, 0xffff, RZ, 0xc0, !PT ;  /* 0x0000ffff40407812 */ /* 0x000fe400078ec0ff */
[----:B------:R-:W-:Y:S01]  /*add0*/  PRMT R82, R82, 0x3340, R1 ;  /* 0x0000334052527816 */ /* 0x000fe20000000001 */
[C---:B------:R-:W-:Y:S01]  /*ade0*/  IMAD R131, R60.reuse, 0x2, R129 ;  /* 0x000000023c837824 */ /* 0x040fe200078e0281 */
[----:B------:R-:W-:Y:S02]  /*adf0*/  PRMT R64, R45, 0x3340, R64 ;  /* 0x000033402d407816 */ /* 0x000fe40000000040 */
[----:B------:R-:W-:Y:S01]  /*ae00*/  PRMT R82, R75, 0x5410, R82 ;  /* 0x000054104b527816 */ /* 0x000fe20000000052 */
[----:B------:R-:W-:Y:S01]  /*ae10*/  IMAD R133, R60, 0x2, R131 ;  /* 0x000000023c857824 */ /* 0x000fe200078e0283 */
[----:B------:R-:W-:-:S02]  /*ae20*/  PRMT R45, R63, 0x5410, R86 ;  /* 0x000054103f2d7816 */ /* 0x000fc40000000056 */
[--C-:B-1----:R-:W-:Y:S01]  /*ae30*/  PRMT R4, R20, 0x4210, R15.reuse ;  /* 0x0000421014047816 */ /* 0x102fe2000000000f */
[----:B------:R-:W-:Y:S01]  /*ae40*/  BAR.SYNC.DEFER_BLOCKING 0x0 ;  /* 0x0000000000007b1d */ /* 0x000fe20000010000 */
[----:B------:R-:W-:Y:S01]  /*ae50*/  PRMT R5, R76, 0x5210, R15 ;  /* 0x000052104c057816 */ /* 0x000fe2000000000f */
[----:B------:R-:W-:Y:S01]  /*ae60*/  IMAD R135, R60, 0x2, R133 ;  /* 0x000000023c877824 */ /* 0x000fe200078e0285 */
[--C-:B------:R-:W-:Y:S02]  /*ae70*/  PRMT R6, R18, 0x4210, R9.reuse ;  /* 0x0000421012067816 */ /* 0x100fe40000000009 */
[----:B------:R-:W-:Y:S01]  /*ae80*/  PRMT R7, R78, 0x5210, R9 ;  /* 0x000052104e077816 */ /* 0x000fe20000000009 */
[----:B------:R-:W-:Y:S01]  /*ae90*/  IMAD R137, R60, 0x2, R135 ;  /* 0x000000023c897824 */ /* 0x000fe200078e0287 */
[----:B------:R-:W-:Y:S02]  /*aea0*/  LOP3.LUT R13, R13, 0xffff, RZ, 0xc0, !PT ;  /* 0x0000ffff0d0d7812 */ /* 0x000fe400078ec0ff */
[----:B------:R-:W-:Y:S01]  /*aeb0*/  LOP3.LUT R9, R12, 0xffff, RZ, 0xc0, !PT ;  /* 0x0000ffff0c097812 */ /* 0x000fe200078ec0ff */
[----:B------:R-:W-:Y:S01]  /*aec0*/  IMAD R139, R60, 0x2, R137 ;  /* 0x000000023c8b7824 */ /* 0x000fe200078e0289 */
[----:B------:R-:W-:-:S02]  /*aed0*/  LOP3.LUT R80, R57, 0xffff, RZ, 0xc0, !PT ;  /* 0x0000ffff39507812 */ /* 0x000fc400078ec0ff */
[----:B------:R-:W-:Y:S01]  /*aee0*/  SHF.R.U32.HI R48, RZ, 0x8, R48 ;  /* 0x00000008ff307819 */ /* 0x000fe20000011630 */
[----:B------:R-:W-:Y:S01]  /*aef0*/  IMAD R141, R60, 0x2, R139 ;  /* 0x000000023c8d7824 */ /* 0x000fe200078e028b */
[----:B------:R-:W-:Y:S02]  /*af00*/  LOP3.LUT R57, R56, 0xffff, RZ, 0xc0, !PT ;  /* 0x0000ffff38397812 */ /* 0x000fe400078ec0ff */
[----:B------:R-:W-:Y:S01]  /*af10*/  LOP3.LUT R48, R48, 0xffff, RZ, 0xc0, !PT ;  /* 0x0000ffff30307812 */ /* 0x000fe200078ec0ff */
[----:B------:R-:W-:Y:S01]  /*af20*/  IMAD R143, R60, 0x2, R141 ;  /* 0x000000023c8f7824 */ /* 0x000fe200078e028d */
[----:B------:R-:W-:Y:S02]  /*af30*/  PRMT R56, R80, 0x3340, R1 ;  /* 0x0000334050387816 */ /* 0x000fe40000000001 */
[----:B------:R-:W-:Y:S01]  /*af40*/  PRMT R57, R84, 0x3340, R57 ;  /* 0x0000334054397816 */ /* 0x000fe20000000039 */
[----:B------:R-:W-:Y:S01]  /*af50*/  IMAD R145, R60, 0x2, R143 ;  /* 0x000000023c917824 */ /* 0x000fe200078e028f */
[--C-:B------:R-:W-:Y:S01]  /*af60*/  PRMT R90, R88, 0x3340, R1.reuse ;  /* 0x00003340585a7816 */ /* 0x100fe20000000001 */
[----:B------:R-:W1:Y:S01]  /*af70*/  LDS.128 R20, [R231] ;  /* 0x00000000e7147984 */ /* 0x000e620000000c00 */
[----:B------:R-:W-:Y:S01]  /*af80*/  PRMT R77, R48, 0x3340, R1 ;  /* 0x00003340304d7816 */ /* 0x000fe20000000001 */
[C---:B------:R-:W-:Y:S01]  /*af90*/  IMAD R147, R60.reuse, 0x2, R145 ;  /* 0x000000023c937824 */ /* 0x040fe200078e0291 */
[----:B------:R-:W-:Y:S01]  /*afa0*/  PRMT R48, R67, 0x5410, R56 ;  /* 0x0000541043307816 */ /* 0x000fe20000000038 */
[----:B------:R-:W-:Y:S01]  /*afb0*/  BAR.SYNC.DEFER_BLOCKING 0x0 ;  /* 0x0000000000007b1d */ /* 0x000fe20000010000 */
[----:B------:R-:W-:Y:S01]  /*afc0*/  PRMT R47, R57, 0x5410, R90 ;  /* 0x00005410392f7816 */ /* 0x000fe2000000005a */
[----:B------:R-:W-:Y:S01]  /*afd0*/  IMAD R149, R60, 0x2, R147 ;  /* 0x000000023c957824 */ /* 0x000fe200078e0293 */
[----:B------:R-:W-:-:S02]  /*afe0*/  LOP3.LUT R10, R10, 0xffff, RZ, 0xc0, !PT ;  /* 0x0000ffff0a0a7812 */ /* 0x000fc400078ec0ff */
[----:B------:R-:W-:Y:S01]  /*aff0*/  SHF.R.U32.HI R51, RZ, 0x8, R51 ;  /* 0x00000008ff337819 */ /* 0x000fe20000011633 */
[C---:B------:R-:W-:Y:S01]  /*b000*/  IMAD R151, R60.reuse, 0x2, R149 ;  /* 0x000000023c977824 */ /* 0x040fe200078e0295 */
[----:B------:R-:W-:Y:S02]  /*b010*/  SHF.R.U32.HI R58, RZ, 0x8, R58 ;  /* 0x00000008ff3a7819 */ /* 0x000fe4000001163a */
[----:B------:R-:W-:Y:S01]  /*b020*/  LOP3.LUT R51, R51, 0xffff, RZ, 0xc0, !PT ;  /* 0x0000ffff33337812 */ /* 0x000fe200078ec0ff */
[----:B------:R-:W-:Y:S01]  /*b030*/  IMAD R153, R60, 0x2, R151 ;  /* 0x000000023c997824 */ /* 0x000fe200078e0297 */
[----:B------:R-:W-:Y:S02]  /*b040*/  LOP3.LUT R58, R58, 0xffff, RZ, 0xc0, !PT ;  /* 0x0000ffff3a3a7812 */ /* 0x000fe400078ec0ff */
[----:B------:R-:W-:Y:S01]  /*b050*/  PRMT R64, R64, 0x5410, R61 ;  /* 0x0000541040407816 */ /* 0x000fe2000000003d */
[----:B------:R-:W-:Y:S01]  /*b060*/  IMAD R154, R60, 0x2, R153 ;  /* 0x000000023c9a7824 */ /* 0x000fe200078e0299 */
[----:B------:R-:W-:-:S02]  /*b070*/  PRMT R58, R51, 0x3340, R58 ;  /* 0x00003340333a7816 */ /* 0x000fc4000000003a */
[----:B------:R-:W-:Y:S01]  /*b080*/  LOP3.LUT R28, R28, 0xffff, RZ, 0xc0, !PT ;  /* 0x0000ffff1c1c7812 */ /* 0x000fe200078ec0ff */
[----:B------:R-:W-:Y:S01]  /*b090*/  IMAD R152, R60, 0x2, R154 ;  /* 0x000000023c987824 */ /* 0x000fe200078e029a */
[----:B------:R-:W-:Y:S02]  /*b0a0*/  PRMT R85, R58, 0x5410, R59 ;  /* 0x000054103a557816 */ /* 0x000fe4000000003b */
[----:B------:R-:W-:Y:S01]  /*b0b0*/  PRMT R62, R62, 0x5410, R77 ;  /* 0x000054103e3e7816 */ /* 0x000fe2000000004d */
[C---:B------:R-:W-:Y:S01]  /*b0c0*/  IMAD R150, R60.reuse, 0x2, R152 ;  /* 0x000000023c967824 */ /* 0x040fe200078e0298 */
[----:B------:R-:W-:Y:S01]  /*b0d0*/  PRMT R94, R79, 0x5410, R94 ;  /* 0x000054104f5e7816 */ /* 0x000fe2000000005e */
[----:B------:R2:W-:Y:S01]  /*b0e0*/  STSM.16.M88.4 [R3], R4 ;  /* 0x0000000403007844 */ /* 0x0005e20000000200 */
[----:B------:R-:W-:Y:S01]  /*b0f0*/  PRMT R93, R81, 0x5410, R98 ;  /* 0x00005410515d7816 */ /* 0x000fe20000000062 */
[----:B------:R-:W-:Y:S01]  /*b100*/  IMAD R148, R60, 0x2, R150 ;  /* 0x000000023c947824 */ /* 0x000fe200078e0296 */
[----:B------:R-:W-:-:S02]  /*b110*/  LOP3.LUT R32, R32, 0xffff, RZ, 0xc0, !PT ;  /* 0x0000ffff20207812 */ /* 0x000fc400078ec0ff */
[----:B------:R-:W-:Y:S01]  /*b120*/  LOP3.LUT R33, R33, 0xffff, RZ, 0xc0, !PT ;  /* 0x0000ffff21217812 */ /* 0x000fe200078ec0ff */
[----:B------:R-:W-:Y:S01]  /*b130*/  IMAD R142, R60, 0x2, R148 ;  /* 0x000000023c8e7824 */ /* 0x000fe200078e0294 */
[----:B------:R-:W-:Y:S02]  /*b140*/  LOP3.LUT R232, R232, 0x7f, R234, 0xf8, !PT ;  /* 0x0000007fe8e87812 */ /* 0x000fe400078ef8ea */
[----:B0-----:R-:W-:Y:S01]  /*b150*/  PRMT R193, R24, 0x7770, RZ ;  /* 0x0000777018c17816 */ /* 0x001fe200000000ff */
[----:B------:R-:W-:Y:S01]  /*b160*/  IMAD R140, R60, 0x2, R142 ;  /* 0x000000023c8c7824 */ /* 0x000fe200078e028e */
[----:B------:R-:W-:Y:S02]  /*b170*/  PRMT R191, R25, 0x7770, RZ ;  /* 0x0000777019bf7816 */ /* 0x000fe400000000ff */
[----:B------:R-:W-:Y:S01]  /*b180*/  PRMT R189, R26, 0x7770, RZ ;  /* 0x000077701abd7816 */ /* 0x000fe200000000ff */
[----:B------:R-:W-:Y:S01]  /*b190*/  IMAD R136, R60, 0x2, R140 ;  /* 0x000000023c887824 */ /* 0x000fe200078e028c */
[----:B------:R-:W-:-:S02]  /*b1a0*/  PRMT R172, R24, 0x7773, RZ ;  /* 0x0000777318ac7816 */ /* 0x000fc400000000ff */
[----:B--2---:R-:W-:Y:S01]  /*b1b0*/  PRMT R6, R19, 0x4210, R8 ;  /* 0x0000421013067816 */ /* 0x004fe20000000008 */
[----:B------:R-:W-:Y:S01]  /*b1c0*/  BAR.SYNC.DEFER_BLOCKING 0x0 ;  /* 0x0000000000007b1d */ /* 0x000fe20000010000 */
[--C-:B------:R-:W-:Y:S01]  /*b1d0*/  PRMT R4, R40, 0x4210, R13.reuse ;  /* 0x0000421028047816 */ /* 0x100fe2000000000d */
[----:B------:R-:W-:Y:S01]  /*b1e0*/  IMAD R132, R60, 0x2, R136 ;  /* 0x000000023c847824 */ /* 0x000fe200078e0288 */
[----:B------:R-:W-:Y:S02]  /*b1f0*/  PRMT R5, R82, 0x5210, R13 ;  /* 0x0000521052057816 */ /* 0x000fe4000000000d */
[----:B------:R-:W-:Y:S01]  /*b200*/  PRMT R7, R45, 0x5210, R8 ;  /* 0x000052102d077816 */ /* 0x000fe20000000008 */
[----:B------:R-:W-:Y:S01]  /*b210*/  IMAD R128, R60, 0x2, R132 ;  /* 0x000000023c807824 */ /* 0x000fe200078e0284 */
[C---:B------:R-:W-:Y:S02]  /*b220*/  PRMT R177, R24.reuse, 0x7772, RZ ;  /* 0x0000777218b17816 */ /* 0x040fe400000000ff */
[----:B------:R-:W-:Y:S01]  /*b230*/  PRMT R185, R24, 0x7771, RZ ;  /* 0x0000777118b97816 */ /* 0x000fe200000000ff */
[----:B------:R-:W-:Y:S01]  /*b240*/  IMAD R124, R60, 0x2, R128 ;  /* 0x000000023c7c7824 */ /* 0x000fe200078e0280 */
[----:B------:R-:W-:-:S02]  /*b250*/  PRMT R171, R25, 0x7773, RZ ;  /* 0x0000777319ab7816 */ /* 0x000fc400000000ff */
[C---:B------:R-:W-:Y:S01]  /*b260*/  PRMT R176, R25.reuse, 0x7772, RZ ;  /* 0x0000777219b07816 */ /* 0x040fe200000000ff */
[----:B------:R-:W-:Y:S01]  /*b270*/  IMAD R120, R60, 0x2, R124 ;  /* 0x000000023c787824 */ /* 0x000fe200078e027c */
[----:B------:R-:W-:Y:S02]  /*b280*/  PRMT R183, R25, 0x7771, RZ ;  /* 0x0000777119b77816 */ /* 0x000fe400000000ff */
[----:B------:R-:W-:Y:S01]  /*b290*/  PRMT R170, R26, 0x7773, RZ ;  /* 0x000077731aaa7816 */ /* 0x000fe200000000ff */
[----:B------:R-:W-:Y:S01]  /*b2a0*/  IMAD R110, R60, 0x2, R120 ;  /* 0x000000023c6e7824 */ /* 0x000fe200078e0278 */
[C---:B------:R-:W-:Y:S02]  /*b2b0*/  PRMT R175, R26.reuse, 0x7772, RZ ;  /* 0x000077721aaf7816 */ /* 0x040fe400000000ff */
[----:B------:R-:W-:Y:S01]  /*b2c0*/  PRMT R181, R26, 0x7771, RZ ;  /* 0x000077711ab57816 */ /* 0x000fe200000000ff */
[C---:B------:R-:W-:Y:S01]  /*b2d0*/  IMAD R106, R60.reuse, 0x2, R110 ;  /* 0x000000023c6a7824 */ /* 0x040fe200078e026e */
[C---:B------:R-:W-:Y:S01]  /*b2e0*/  PRMT R169, R27.reuse, 0x7773, RZ ;  /* 0x000077731ba97816 */ /* 0x040fe200000000ff */
[----:B------:R-:W0:Y:S01]  /*b2f0*/  LDS.128 R16, [R231] ;  /* 0x00000000e7107984 */ /* 0x000e220000000c00 */
[C---:B------:R-:W-:Y:S01]  /*b300*/  PRMT R174, R27.reuse, 0x7772, RZ ;  /* 0x000077721bae7816 */ /* 0x040fe200000000ff */
[C---:B------:R-:W-:Y:S01]  /*b310*/  IMAD R104, R60.reuse, 0x2, R106 ;  /* 0x000000023c687824 */ /* 0x040fe200078e026a */
[C---:B------:R-:W-:Y:S01]  /*b320*/  PRMT R179, R27.reuse, 0x7771, RZ ;  /* 0x000077711bb37816 */ /* 0x040fe200000000ff */
[----:B------:R-:W-:Y:S01]  /*b330*/  BAR.SYNC.DEFER_BLOCKING 0x0 ;  /* 0x0000000000007b1d */ /* 0x000fe20000010000 */
[----:B------:R-:W-:Y:S01]  /*b340*/  PRMT R187, R27, 0x7770, RZ ;  /* 0x000077701bbb7816 */ /* 0x000fe200000000ff */
[----:B------:R-:W-:Y:S01]  /*b350*/  IMAD R100, R60, 0x2, R104 ;  /* 0x000000023c647824 */ /* 0x000fe200078e0268 */
[----:B-1----:R-:W-:-:S02]  /*b360*/  PRMT R160, R21, 0x7772, RZ ;  /* 0x0000777215a07816 */ /* 0x002fc400000000ff */
[C---:B------:R-:W-:Y:S01]  /*b370*/  PRMT R163, R21.reuse, 0x7771, RZ ;  /* 0x0000777115a37816 */ /* 0x040fe200000000ff */
[----:B------:R-:W-:Y:S01]  /*b380*/  IMAD R96, R60, 0x2, R100 ;  /* 0x000000023c607824 */ /* 0x000fe200078e0264 */
[----:B------:R-:W-:Y:S02]  /*b390*/  PRMT R167, R21, 0x7770, RZ ;  /* 0x0000777015a77816 */ /* 0x000fe400000000ff */
[----:B------:R-:W-:Y:S01]  /*b3a0*/  PRMT R130, R22, 0x7773, RZ ;  /* 0x0000777316827816 */ /* 0x000fe200000000ff */
[----:B------:R-:W-:Y:S01]  /*b3b0*/  IMAD R92, R60, 0x2, R96 ;  /* 0x000000023c5c7824 */ /* 0x000fe200078e0260 */
[C---:B------:R-:W-:Y:S02]  /*b3c0*/  PRMT R146, R22.reuse, 0x7772, RZ ;  /* 0x0000777216927816 */ /* 0x040fe400000000ff */
[----:B------:R-:W-:Y:S01]  /*b3d0*/  PRMT R155, R22, 0x7771, RZ ;  /* 0x00007771169b7816 */ /* 0x000fe200000000ff */
[----:B------:R-:W-:Y:S01]  /*b3e0*/  IMAD R88, R60, 0x2, R92 ;  /* 0x000000023c587824 */ /* 0x000fe200078e025c */
[----:B------:R-:W-:-:S02]  /*b3f0*/  PRMT R166, R22, 0x7770, RZ ;  /* 0x0000777016a67816 */ /* 0x000fc400000000ff */
[C---:B------:R-:W-:Y:S01]  /*b400*/  PRMT R126, R23.reuse, 0x7773, RZ ;  /* 0x00007773177e7816 */ /* 0x040fe200000000ff */
[C---:B------:R-:W-:Y:S01]  /*b410*/  IMAD R84, R60.reuse, 0x2, R88 ;  /* 0x000000023c547824 */ /* 0x040fe200078e0258 */
[C---:B------:R-:W-:Y:S02]  /*b420*/  PRMT R144, R23.reuse, 0x7772, RZ ;  /* 0x0000777217907816 */ /* 0x040fe400000000ff */
[C---:B------:R-:W-:Y:S01]  /*b430*/  PRMT R161, R23.reuse, 0x7771, RZ ;  /* 0x0000777117a17816 */ /* 0x040fe200000000ff */
[----:B------:R-:W-:Y:S01]  /*b440*/  IMAD R80, R60, 0x2, R84 ;  /* 0x000000023c507824 */ /* 0x000fe200078e0254 */
[----:B------:R-:W-:Y:S01]  /*b450*/  PRMT R165, R23, 0x7770, RZ ;  /* 0x0000777017a57816 */ /* 0x000fe200000000ff */
[----:B------:R1:W-:Y:S01]  /*b460*/  STSM.16.M88.4 [R3], R4 ;  /* 0x0000000403007844 */ /* 0x0003e20000000200 */
[----:B------:R-:W-:Y:S01]  /*b470*/  PRMT R138, R20, 0x7773, RZ ;  /* 0x00007773148a7816 */ /* 0x000fe200000000ff */
[----:B------:R-:W-:Y:S01]  /*b480*/  IMAD R50, R60, 0x2, R80 ;  /* 0x000000023c327824 */ /* 0x000fe200078e0250 */
[C---:B------:R-:W-:Y:S01]  /*b490*/  PRMT R162, R20.reuse, 0x7772, RZ ;  /* 0x0000777214a27816 */ /* 0x040fe200000000ff */
[----:B------:R-:W-:Y:S01]  /*b4a0*/  BAR.SYNC.DEFER_BLOCKING 0x0 ;  /* 0x0000000000007b1d */ /* 0x000fe20000010000 */
[----:B------:R-:W-:Y:S01]  /*b4b0*/  PRMT R164, R20, 0x7771, RZ ;  /* 0x0000777114a47816 */ /* 0x000fe200000000ff */
[----:B------:R-:W-:Y:S01]  /*b4c0*/  IMAD R51, R60, 0x2, R50 ;  /* 0x000000023c337824 */ /* 0x000fe200078e0232 */
[----:B------:R-:W-:-:S03]  /*b4d0*/  PRMT R168, R20, 0x7770, RZ ;  /* 0x0000777014a87816 */ /* 0x000fc600000000ff */
[----:B------:R-:W-:Y:S01]  /*b4e0*/  IMAD R74, R60, 0x2, R51 ;  /* 0x000000023c4a7824 */ /* 0x000fe200078e0233 */
[----:B0-----:R-:W-:-:S03]  /*b4f0*/  PRMT R70, R17, 0x7773, RZ ;  /* 0x0000777311467816 */ /* 0x001fc600000000ff */
[----:B------:R-:W-:Y:S01]  /*b500*/  IMAD R66, R60, 0x2, R74 ;  /* 0x000000023c427824 */ /* 0x000fe200078e024a */
[----:B------:R-:W-:Y:S02]  /*b510*/  PRMT R82, R17, 0x7772, RZ ;  /* 0x0000777211527816 */ /* 0x000fe400000000ff */
[--C-:B-1----:R-:W-:Y:S01]  /*b520*/  PRMT R4, R38, 0x4210, R9.reuse ;  /* 0x0000421026047816 */ /* 0x102fe20000000009 */
[----:B------:R-:W-:Y:S01]  /*b530*/  IMAD R68, R60, 0x2, R66 ;  /* 0x000000023c447824 */ /* 0x000fe200078e0242 */
[----:B------:R-:W-:Y:S02]  /*b540*/  PRMT R5, R48, 0x5210, R9 ;  /* 0x0000521030057816 */ /* 0x000fe40000000009 */
[----:B------:R-:W-:Y:S01]  /*b550*/  PRMT R6, R39, 0x4210, R10 ;  /* 0x0000421027067816 */ /* 0x000fe2000000000a */
[----:B------:R-:W-:Y:S01]  /*b560*/  IMAD R52, R60, 0x2, R68 ;  /* 0x000000023c347824 */ /* 0x000fe200078e0244 */
[----:B------:R-:W-:Y:S02]  /*b570*/  PRMT R7, R47, 0x5210, R10 ;  /* 0x000052102f077816 */ /* 0x000fe4000000000a */
[----:B------:R-:W-:Y:S01]  /*b580*/  LOP3.LUT R9, R118, 0xffff, RZ, 0xc0, !PT ;  /* 0x0000ffff76097812 */ /* 0x000fe200078ec0ff */
[C---:B------:R-:W-:Y:S01]  /*b590*/  IMAD R54, R60.reuse, 0x2, R52 ;  /* 0x000000023c367824 */ /* 0x040fe200078e0234 */
[C---:B------:R-:W-:Y:S01]  /*b5a0*/  PRMT R98, R17.reuse, 0x7771, RZ ;  /* 0x0000777111627816 */ /* 0x040fe200000000ff */
[----:B------:R-:W0:Y:S01]  /*b5b0*/  LDS.128 R12, [R231] ;  /* 0x00000000e70c7984 */ /* 0x000e220000000c00 */
[----:B------:R-:W-:Y:S01]  /*b5c0*/  PRMT R118, R17, 0x7770, RZ ;  /* 0x0000777011767816 */ /* 0x000fe200000000ff */
[----:B------:R-:W-:Y:S01]  /*b5d0*/  IMAD R56, R60, 0x2, R54 ;  /* 0x000000023c387824 */ /* 0x000fe200078e0236 */
[C---:B------:R-:W-:Y:S01]  /*b5e0*/  PRMT R72, R16.reuse, 0x7773, RZ ;  /* 0x0000777310487816 */ /* 0x040fe200000000ff */
[----:B------:R-:W-:Y:S01]  /*b5f0*/  BAR.SYNC.DEFER_BLOCKING 0x0 ;  /* 0x0000000000007b1d */ /* 0x000fe20000010000 */
[----:B------:R-:W-:Y:S01]  /*b600*/  PRMT R86, R16, 0x7772, RZ ;  /* 0x0000777210567816 */ /* 0x000fe200000000ff */
[----:B------:R-:W-:Y:S01]  /*b610*/  IMAD R58, R60, 0x2, R56 ;  /* 0x000000023c3a7824 */ /* 0x000fe200078e0238 */
[----:B------:R-:W-:-:S02]  /*b620*/  PRMT R102, R16, 0x7771, RZ ;  /* 0x0000777110667816 */ /* 0x000fc400000000ff */
[----:B------:R-:W-:Y:S01]  /*b630*/  PRMT R122, R16, 0x7770, RZ ;  /* 0x00007770107a7816 */ /* 0x000fe200000000ff */
[----:B------:R-:W-:Y:S01]  /*b640*/  IMAD R53, R60, 0x2, R58 ;  /* 0x000000023c357824 */ /* 0x000fe200078e023a */
[C---:B------:R-:W-:Y:S02]  /*b650*/  PRMT R78, R18.reuse, 0x7772, RZ ;  /* 0x00007772124e7816 */ /* 0x040fe400000000ff */
[----:B------:R-:W-:Y:S01]  /*b660*/  PRMT R116, R18, 0x7770, RZ ;  /* 0x0000777012747816 */ /* 0x000fe200000000ff */
[C---:B------:R-:W-:Y:S01]  /*b670*/  IMAD R55, R60.reuse, 0x2, R53 ;  /* 0x000000023c377824 */ /* 0x040fe200078e0235 */
[C---:B------:R-:W-:Y:S02]  /*b680*/  PRMT R76, R19.reuse, 0x7772, RZ ;  /* 0x00007772134c7816 */ /* 0x040fe400000000ff */
[C---:B------:R-:W-:Y:S01]  /*b690*/  PRMT R90, R19.reuse, 0x7771, RZ ;  /* 0x00007771135a7816 */ /* 0x040fe200000000ff */
[----:B------:R-:W-:Y:S01]  /*b6a0*/  IMAD R57, R60, 0x2, R55 ;  /* 0x000000023c397824 */ /* 0x000fe200078e0237 */
[----:B------:R-:W-:-:S03]  /*b6b0*/  PRMT R108, R19, 0x7770, RZ ;  /* 0x00007770136c7816 */ /* 0x000fc600000000ff */
[----:B------:R-:W-:-:S04]  /*b6c0*/  IMAD R59, R60, 0x2, R57 ;  /* 0x000000023c3b7824 */ /* 0x000fc800078e0239 */
[C---:B------:R-:W-:Y:S01]  /*b6d0*/  IMAD R61, R60.reuse, 0x2, R59 ;  /* 0x000000023c3d7824 */ /* 0x040fe200078e023b */
[----:B------:R1:W-:Y:S03]  /*b6e0*/  STSM.16.M88.4 [R3], R4 ;  /* 0x0000000403007844 */ /* 0x0003e60000000200 */
[----:B------:R-:W-:-:S04]  /*b6f0*/  IMAD R63, R60, 0x2, R61 ;  /* 0x000000023c3f7824 */ /* 0x000fc800078e023d */
[----:B------:R-:W-:-:S04]  /*b700*/  IMAD R65, R60, 0x2, R63 ;  /* 0x000000023c417824 */ /* 0x000fc800078e023f */
[----:B------:R-:W-:Y:S01]  /*b710*/  IMAD R67, R60, 0x2, R65 ;  /* 0x000000023c437824 */ /* 0x000fe200078e0241 */
[----:B0-----:R-:W-:-:S03]  /*b720*/  PRMT R229, R12, 0x7773, RZ ;  /* 0x000077730ce57816 */ /* 0x001fc600000000ff */
[----:B------:R-:W-:Y:S01]  /*b730*/  IMAD R69, R60, 0x2, R67 ;  /* 0x000000023c457824 */ /* 0x000fe200078e0243 */
[----:B------:R-:W-:Y:S02]  /*b740*/  PRMT R228, R12, 0x7772, RZ ;  /* 0x000077720ce47816 */ /* 0x000fe400000000ff */
[----:B-1----:R-:W-:Y:S01]  /*b750*/  PRMT R6, R36, 0x4210, R9 ;  /* 0x0000421024067816 */ /* 0x002fe20000000009 */
[----:B------:R-:W-:Y:S01]  /*b760*/  IMAD R71, R60, 0x2, R69 ;  /* 0x000000023c477824 */ /* 0x000fe200078e0245 */
[----:B------:R-:W-:Y:S01]  /*b770*/  PRMT R7, R64, 0x5210, R9 ;  /* 0x0000521040077816 */ /* 0x000fe20000000009 */
[----:B------:R-:W-:Y:S01]  /*b780*/  BAR.SYNC.DEFER_BLOCKING 0x0 ;  /* 0x0000000000007b1d */ /* 0x000fe20000010000 */
[--C-:B------:R-:W-:Y:S01]  /*b790*/  PRMT R4, R37, 0x4210, R28.reuse ;  /* 0x0000421025047816 */ /* 0x100fe2000000001c */
[C---:B------:R-:W-:Y:S01]  /*b7a0*/  IMAD R73, R60.reuse, 0x2, R71 ;  /* 0x000000023c497824 */ /* 0x040fe200078e0247 */
[----:B------:R-:W-:Y:S02]  /*b7b0*/  PRMT R5, R85, 0x5210, R28 ;  /* 0x0000521055057816 */ /* 0x000fe4000000001c */
[----:B------:R-:W-:Y:S01]  /*b7c0*/  LOP3.LUT R36, R29, 0xffff, RZ, 0xc0, !PT ;  /* 0x0000ffff1d247812 */ /* 0x000fe200078ec0ff */
[----:B------:R-:W-:Y:S01]  /*b7d0*/  IMAD R75, R60, 0x2, R73 ;  /* 0x000000023c4b7824 */ /* 0x000fe200078e0249 */
[----:B------:R-:W-:-:S02]  /*b7e0*/  LOP3.LUT R37, R134, 0xffff, RZ, 0xc0, !PT ;  /* 0x0000ffff86257812 */ /* 0x000fc400078ec0ff */
[--C-:B------:R-:W-:Y:S01]  /*b7f0*/  PRMT R28, R31, 0x4210, R36.reuse ;  /* 0x000042101f1c7816 */ /* 0x100fe20000000024 */
[----:B------:R-:W-:Y:S01]  /*b800*/  IMAD R77, R60, 0x2, R75 ;  /* 0x000000023c4d7824 */ /* 0x000fe200078e024b */
[----:B------:R-:W-:Y:S02]  /*b810*/  PRMT R29, R89, 0x5210, R36 ;  /* 0x00005210591d7816 */ /* 0x000fe40000000024 */
[----:B------:R-:W-:Y:S01]  /*b820*/  PRMT R30, R30, 0x4210, R37 ;  /* 0x000042101e1e7816 */ /* 0x000fe20000000025 */
[----:B------:R-:W-:Y:S01]  /*b830*/  IMAD R79, R60, 0x2, R77 ;  /* 0x000000023c4f7824 */ /* 0x000fe200078e024d */
[----:B------:R-:W-:Y:S02]  /*b840*/  PRMT R31, R62, 0x5210, R37 ;  /* 0x000052103e1f7816 */ /* 0x000fe40000000025 */
[----:B------:R-:W-:Y:S01]  /*b850*/  PRMT R227, R12, 0x7771, RZ ;  /* 0x000077710ce37816 */ /* 0x000fe200000000ff */
[----:B------:R-:W-:Y:S01]  /*b860*/  IMAD R81, R60, 0x2, R79 ;  /* 0x000000023c517824 */ /* 0x000fe200078e024f */
[----:B------:R-:W-:-:S02]  /*b870*/  PRMT R209, R12, 0x7770, RZ ;  /* 0x000077700cd17816 */ /* 0x000fc400000000ff */
        /* <DEDUP_REMOVED lines=15> */
[----:B------:R-:W-:Y:S01]  /*b970*/  IMAD R91, R60, 0x2, R89 ;  /* 0x000000023c5b7824 */ /* 0x000fe200078e0259 */
[C---:B------:R-:W-:Y:S02]  /*b980*/  PRMT R43, R14.reuse, 0x7771, RZ ;  /* 0x000077710e2b7816 */ /* 0x040fe400000000ff */
[----:B------:R-:W-:Y:S02]  /*b990*/  PRMT R159, R14, 0x7770, RZ ;  /* 0x000077700e9f7816 */ /* 0x000fe400000000ff */
[----:B------:R-:W-:-:S02]  /*b9a0*/  PRMT R38, R15, 0x7773, RZ ;  /* 0x000077730f267816 */ /* 0x000fc400000000ff */
[C---:B------:R-:W-:Y:S02]  /*b9b0*/  PRMT R40, R15.reuse, 0x7772, RZ ;  /* 0x000077720f287816 */ /* 0x040fe400000000ff */
[C---:B------:R-:W-:Y:S02]  /*b9c0*/  PRMT R42, R15.reuse, 0x7771, RZ ;  /* 0x000077710f2a7816 */ /* 0x040fe400000000ff */
[----:B------:R-:W-:Y:S01]  /*b9d0*/  PRMT R157, R15, 0x7770, RZ ;  /* 0x000077700f9d7816 */ /* 0x000fe200000000ff */
[----:B------:R-:W-:Y:S01]  /*b9e0*/  STSM.16.M88.4 [R3], R4 ;  /* 0x0000000403007844 */ /* 0x000fe20000000200 */
[----:B------:R-:W-:Y:S01]  /*b9f0*/  BAR.SYNC.DEFER_BLOCKING 0x0 ;  /* 0x0000000000007b1d */ /* 0x000fe20000010000 */
[C---:B0-----:R-:W-:Y:S02]  /*ba00*/  PRMT R25, R8.reuse, 0x7773, RZ ;  /* 0x0000777308197816 */ /* 0x041fe400000000ff */
[----:B------:R-:W-:Y:S02]  /*ba10*/  PRMT R37, R8, 0x7770, RZ ;  /* 0x0000777008257816 */ /* 0x000fe400000000ff */
[----:B------:R-:W-:-:S02]  /*ba20*/  PRMT R24, R9, 0x7773, RZ ;  /* 0x0000777309187816 */ /* 0x000fc400000000ff */
[----:B------:R-:W-:Y:S02]  /*ba30*/  PRMT R36, R9, 0x7770, RZ ;  /* 0x0000777009247816 */ /* 0x000fe400000000ff */
[C---:B------:R-:W-:Y:S02]  /*ba40*/  PRMT R23, R10.reuse, 0x7773, RZ ;  /* 0x000077730a177816 */ /* 0x040fe400000000ff */
[----:B------:R-:W-:Y:S02]  /*ba50*/  PRMT R27, R10, 0x7772, RZ ;  /* 0x000077720a1b7816 */ /* 0x000fe400000000ff */
[C---:B------:R-:W-:Y:S02]  /*ba60*/  PRMT R22, R11.reuse, 0x7773, RZ ;  /* 0x000077730b167816 */ /* 0x040fe400000000ff */
[----:B------:R-:W-:Y:S01]  /*ba70*/  PRMT R26, R11, 0x7772, RZ ;  /* 0x000077720b1a7816 */ /* 0x000fe200000000ff */
[----:B------:R-:W0:Y:S01]  /*ba80*/  LDS.128 R4, [R231] ;  /* 0x00000000e7047984 */ /* 0x000e220000000c00 */
[----:B------:R-:W-:Y:S06]  /*ba90*/  BAR.SYNC.DEFER_BLOCKING 0x0 ;  /* 0x0000000000007b1d */ /* 0x000fec0000010000 */
[----:B------:R1:W-:Y:S02]  /*baa0*/  STSM.16.M88.4 [R3], R28 ;  /* 0x0000001c03007844 */ /* 0x0003e40000000200 */
[----:B------:R-:W-:Y:S01]  /*bab0*/  BAR.SYNC.DEFER_BLOCKING 0x0 ;  /* 0x0000000000007b1d */ /* 0x000fe20000010000 */
[----:B0-----:R-:W-:-:S02]  /*bac0*/  PRMT R13, R4, 0x7772, RZ ;  /* 0x00007772040d7816 */ /* 0x001fc400000000ff */
[----:B------:R-:W-:Y:S02]  /*bad0*/  PRMT R17, R4, 0x7771, RZ ;  /* 0x0000777104117816 */ /* 0x000fe400000000ff */
[--C-:B-1----:R-:W-:Y:S01]  /*bae0*/  PRMT R31, R93, 0x5210, R32.reuse ;  /* 0x000052105d1f7816 */ /* 0x102fe20000000020 */
[----:B------:R-:W-:Y:S01]  /*baf0*/  IMAD R93, R60, 0x2, R91 ;  /* 0x000000023c5d7824 */ /* 0x000fe200078e025b */
[--C-:B------:R-:W-:Y:S02]  /*bb00*/  PRMT R28, R34, 0x4210, R33.reuse ;  /* 0x00004210221c7816 */ /* 0x100fe40000000021 */
[----:B------:R-:W-:Y:S01]  /*bb10*/  PRMT R29, R94, 0x5210, R33 ;  /* 0x000052105e1d7816 */ /* 0x000fe20000000021 */
[----:B------:R-:W-:Y:S01]  /*bb20*/  IMAD R95, R60, 0x2, R93 ;  /* 0x000000023c5f7824 */ /* 0x000fe200078e025d */
[----:B------:R-:W-:Y:S02]  /*bb30*/  PRMT R30, R35, 0x4210, R32 ;  /* 0x00004210231e7816 */ /* 0x000fe40000000020 */
[----:B------:R-:W-:Y:S01]  /*bb40*/  PRMT R94, R18, 0x7771, RZ ;  /* 0x00007771125e7816 */ /* 0x000fe200000000ff */
[----:B------:R-:W-:Y:S01]  /*bb50*/  IMAD R97, R60, 0x2, R95 ;  /* 0x000000023c617824 */ /* 0x000fe200078e025f */
[----:B------:R-:W-:Y:S01]  /*bb60*/  PRMT R33, R8, 0x7771, RZ ;  /* 0x0000777108217816 */ /* 0x000fe200000000ff */
[----:B------:R-:W0:Y:S02]  /*bb70*/  LDS.128 R44, [R231] ;  /* 0x00000000e72c7984 */ /* 0x000e240000000c00 */
[C---:B------:R-:W-:Y:S01]  /*bb80*/  IMAD R99, R60.reuse, 0x2, R97 ;  /* 0x000000023c637824 */ /* 0x040fe200078e0261 */
[----:B------:R-:W-:Y:S01]  /*bb90*/  PRMT R32, R9, 0x7771, RZ ;  /* 0x0000777109207816 */ /* 0x000fe200000000ff */
[----:B------:R-:W-:Y:S02]  /*bba0*/  BAR.SYNC.DEFER_BLOCKING 0x0 ;  /* 0x0000000000007b1d */ /* 0x000fe40000010000 */
[----:B------:R-:W-:Y:S01]  /*bbb0*/  IMAD R101, R60, 0x2, R99 ;  /* 0x000000023c657824 */ /* 0x000fe200078e0263 */
[----:B------:R-:W-:-:S02]  /*bbc0*/  PRMT R35, R10, 0x7770, RZ ;  /* 0x000077700a237816 */ /* 0x000fc400000000ff */
[----:B------:R-:W-:Y:S01]  /*bbd0*/  PRMT R34, R11, 0x7770, RZ ;  /* 0x000077700b227816 */ /* 0x000fe200000000ff */
[----:B------:R-:W-:Y:S01]  /*bbe0*/  IMAD R103, R60, 0x2, R101 ;  /* 0x000000023c677824 */ /* 0x000fe200078e0265 */
[----:B------:R-:W-:Y:S02]  /*bbf0*/  PRMT R21, R4, 0x7770, RZ ;  /* 0x0000777004157816 */ /* 0x000fe400000000ff */
[C---:B------:R-:W-:Y:S01]  /*bc00*/  PRMT R16, R5.reuse, 0x7771, RZ ;  /* 0x0000777105107816 */ /* 0x040fe200000000ff */
[----:B------:R-:W-:Y:S01]  /*bc10*/  IMAD R105, R60, 0x2, R103 ;  /* 0x000000023c697824 */ /* 0x000fe200078e0267 */
[----:B------:R-:W-:Y:S02]  /*bc20*/  PRMT R20, R5, 0x7770, RZ ;  /* 0x0000777005147816 */ /* 0x000fe400000000ff */
[----:B------:R-:W-:Y:S01]  /*bc30*/  PRMT R15, R6, 0x7771, RZ ;  /* 0x00007771060f7816 */ /* 0x000fe200000000ff */
[----:B------:R-:W-:Y:S01]  /*bc40*/  IMAD R107, R60, 0x2, R105 ;  /* 0x000000023c6b7824 */ /* 0x000fe200078e0269 */
[----:B------:R-:W-:-:S02]  /*bc50*/  PRMT R19, R6, 0x7770, RZ ;  /* 0x0000777006137816 */ /* 0x000fc400000000ff */
[C---:B------:R-:W-:Y:S01]  /*bc60*/  PRMT R14, R7.reuse, 0x7771, RZ ;  /* 0x00007771070e7816 */ /* 0x040fe200000000ff */
[----:B------:R-:W-:Y:S01]  /*bc70*/  IMAD R109, R60, 0x2, R107 ;  /* 0x000000023c6d7824 */ /* 0x000fe200078e026b */
[----:B------:R-:W-:Y:S01]  /*bc80*/  PRMT R18, R7, 0x7770, RZ ;  /* 0x0000777007127816 */ /* 0x000fe200000000ff */
[----:B------:R1:W-:Y:S01]  /*bc90*/  STSM.16.M88.4 [R3], R28 ;  /* 0x0000001c03007844 */ /* 0x0003e20000000200 */
[C---:B0-----:R-:W-:Y:S02]  /*bca0*/  PRMT R214, R46.reuse, 0x7773, RZ ;  /* 0x000077732ed67816 */ /* 0x041fe400000000ff */
[----:B------:R-:W-:Y:S01]  /*bcb0*/  PRMT R215, R46, 0x7772, RZ ;  /* 0x000077722ed77816 */ /* 0x000fe200000000ff */
[----:B-1----:R-:W-:Y:S01]  /*bcc0*/  IMAD R3, R232, UR5, RZ ;  /* 0x00000005e8037c24 */ /* 0x002fe2000f8e02ff */
[----:B------:R-:W-:Y:S01]  /*bcd0*/  USHF.R.S32.HI UR5, URZ, 0x1f, UR4 ;  /* 0x0000001f3f057899 */ /* 0x000fe20008011404 */
[----:B------:R-:W-:Y:S02]  /*bce0*/  PRMT R29, R8, 0x7772, RZ ;  /* 0x00007772081d7816 */ /* 0x000fe400000000ff */
[----:B------:R-:W-:-:S02]  /*bcf0*/  PRMT R28, R9, 0x7772, RZ ;  /* 0x00007772091c7816 */ /* 0x000fc400000000ff */
[----:B---3--:R-:W-:Y:S01]  /*bd00*/  IADD3 R206, P2, P3, R3, UR4, R206 ;  /* 0x0000000403ce7c10 */ /* 0x008fe2000fb5e0ce */
[----:B------:R-:W-:Y:S01]  /*bd10*/  ULDC UR4, c[0x0][0x27c] ;  /* 0x00009f0000047ab9 */ /* 0x000fe20000000800 */
[----:B------:R-:W-:Y:S01]  /*bd20*/  SHF.R.S32.HI R12, RZ, 0x1f, R3 ;  /* 0x0000001fff0c7819 */ /* 0x000fe20000011403 */
[----:B------:R-:W-:Y:S01]  /*bd30*/  UIMAD UR4, UR22, UR4, URZ ;  /* 0x00000004160472a4 */ /* 0x000fe2000f8e023f */
[----:B------:R-:W-:Y:S02]  /*bd40*/  PRMT R31, R10, 0x7771, RZ ;  /* 0x000077710a1f7816 */ /* 0x000fe400000000ff */
[----:B------:R-:W-:Y:S01]  /*bd50*/  IADD3.X R207, R12, UR5, R207, P2, P3 ;  /* 0x000000050ccf7c10 */ /* 0x000fe200097e64cf */
[----:B------:R-:W-:Y:S01]  /*bd60*/  USHF.L.U32 UR5, UR4, 0x2, URZ ;  /* 0x0000000204057899 */ /* 0x000fe2000800063f */
[-C--:B------:R-:W-:Y:S02]  /*bd70*/  IADD3 R48, P2, R49, R206.reuse, RZ ;  /* 0x000000ce31307210 */ /* 0x080fe40007f5e0ff */
[----:B------:R-:W-:-:S02]  /*bd80*/  IADD3 R112, P3, R111, R206, RZ ;  /* 0x000000ce6f707210 */ /* 0x000fc40007f7e0ff */
[-C--:B------:R-:W-:Y:S01]  /*bd90*/  LEA.HI.X.SX32 R49, R49, R207.reuse, 0x1, P2 ;  /* 0x000000cf31317211 */ /* 0x080fe200010f0eff */
[----:B------:R-:W-:Y:S01]  /*bda0*/  BAR.SYNC.DEFER_BLOCKING 0x0 ;  /* 0x0000000000007b1d */ /* 0x000fe20000010000 */
[----:B------:R-:W-:Y:S02]  /*bdb0*/  IADD3 R114, P2, R115, R206, RZ ;  /* 0x000000ce73727210 */ /* 0x000fe40007f5e0ff */
[-C--:B------:R-:W-:Y:S01]  /*bdc0*/  LEA.HI.X.SX32 R113, R111, R207.reuse, 0x1, P3 ;  /* 0x000000cf6f717211 */ /* 0x080fe200018f0eff */
[----:B------:R-:W-:Y:S01]  /*bdd0*/  IMAD R111, R60, 0x2, R109 ;  /* 0x000000023c6f7824 */ /* 0x000fe200078e026d */
[----:B------:R-:W-:Y:S02]  /*bde0*/  LEA.HI.X.SX32 R115, R115, R207, 0x1, P2 ;  /* 0x000000cf73737211 */ /* 0x000fe400010f0eff */
[----:B------:R-:W-:Y:S02]  /*bdf0*/  PRMT R30, R11, 0x7771, RZ ;  /* 0x000077710b1e7816 */ /* 0x000fe400000000ff */
[----:B------:R-:W-:-:S02]  /*be00*/  PRMT R3, R4, 0x7773, RZ ;  /* 0x0000777304037816 */ /* 0x000fc400000000ff */
[C---:B------:R-:W-:Y:S02]  /*be10*/  PRMT R216, R46.reuse, 0x7771, RZ ;  /* 0x000077712ed87816 */ /* 0x040fe400000000ff */
[----:B------:R-:W-:Y:S02]  /*be20*/  PRMT R221, R46, 0x7770, RZ ;  /* 0x000077702edd7816 */ /* 0x000fe400000000ff */
[C---:B------:R-:W-:Y:S02]  /*be30*/  PRMT R4, R5.reuse, 0x7773, RZ ;  /* 0x0000777305047816 */ /* 0x040fe400000000ff */
[----:B------:R-:W-:Y:S02]  /*be40*/  PRMT R12, R5, 0x7772, RZ ;  /* 0x00007772050c7816 */ /* 0x000fe400000000ff */
[C---:B------:R-:W-:Y:S02]  /*be50*/  PRMT R9, R6.reuse, 0x7773, RZ ;  /* 0x0000777306097816 */ /* 0x040fe400000000ff */
[----:B------:R-:W-:-:S02]  /*be60*/  PRMT R11, R6, 0x7772, RZ ;  /* 0x00007772060b7816 */ /* 0x000fc400000000ff */
[C---:B------:R-:W-:Y:S01]  /*be70*/  PRMT R8, R7.reuse, 0x7773, RZ ;  /* 0x0000777307087816 */ /* 0x040fe200000000ff */
[----:B------:R-:W-:Y:S01]  /*be80*/  STG.E.U8 desc[UR44][R48.64], R193 ;  /* 0x000000c130007986 */ /* 0x000fe2000c10112c */
[----:B------:R-:W-:Y:S02]  /*be90*/  PRMT R10, R7, 0x7772, RZ ;  /* 0x00007772070a7816 */ /* 0x000fe400000000ff */
[----:B------:R-:W-:Y:S01]  /*bea0*/  IADD3 R46, P3, R173, R206, RZ ;  /* 0x000000cead2e7210 */ /* 0x000fe20007f7e0ff */
[----:B------:R0:W-:Y:S01]  /*beb0*/  STG.E.U8 desc[UR44][R112.64], R191 ;  /* 0x000000bf70007986 */ /* 0x0001e2000c10112c */
[C---:B------:R-:W-:Y:S02]  /*bec0*/  PRMT R5, R44.reuse, 0x7773, RZ ;  /* 0x000077732c057816 */ /* 0x040fe400000000ff */
[C---:B------:R-:W-:Y:S01]  /*bed0*/  PRMT R6, R44.reuse, 0x7772, RZ ;  /* 0x000077722c067816 */ /* 0x040fe200000000ff */
[----:B------:R1:W-:Y:S01]  /*bee0*/  STG.E.U8 desc[UR44][R114.64], R189 ;  /* 0x000000bd72007986 */ /* 0x0003e2000c10112c */
[----:B------:R-:W-:-:S02]  /*bef0*/  PRMT R7, R44, 0x7771, RZ ;  /* 0x000077712c077816 */ /* 0x000fc400000000ff */
[----:B------:R-:W-:Y:S02]  /*bf00*/  PRMT R213, R44, 0x7770, RZ ;  /* 0x000077702cd57816 */ /* 0x000fe400000000ff */
[----:B------:R-:W-:Y:S02]  /*bf10*/  IADD3 R44, P2, R117, R206, RZ ;  /* 0x000000ce752c7210 */ /* 0x000fe40007f5e0ff */
[C---:B------:R-:W-:Y:S01]  /*bf20*/  PRMT R218, R47.reuse, 0x7773, RZ ;  /* 0x000077732fda7816 */ /* 0x040fe200000000ff */
[C---:B0-----:R-:W-:Y:S01]  /*bf30*/  IMAD R113, R60.reuse, 0x2, R111 ;  /* 0x000000023c717824 */ /* 0x041fe200078e026f */
[C---:B------:R-:W-:Y:S02]  /*bf40*/  PRMT R219, R47.reuse, 0x7772, RZ ;  /* 0x000077722fdb7816 */ /* 0x040fe400000000ff */
[C---:B------:R-:W-:Y:S01]  /*bf50*/  PRMT R220, R47.reuse, 0x7771, RZ ;  /* 0x000077712fdc7816 */ /* 0x040fe200000000ff */
[----:B-1----:R-:W-:Y:S01]  /*bf60*/  IMAD R115, R60, 0x2, R113 ;  /* 0x000000023c737824 */ /* 0x002fe200078e0271 */
[----:B------:R-:W-:-:S02]  /*bf70*/  PRMT R222, R47, 0x7770, RZ ;  /* 0x000077702fde7816 */ /* 0x000fc400000000ff */
[----:B------:R-:W-:Y:S02]  /*bf80*/  LEA.HI.X.SX32 R47, R173, R207, 0x1, P3 ;  /* 0x000000cfad2f7211 */ /* 0x000fe400018f0eff */
[C---:B------:R-:W-:Y:S02]  /*bf90*/  PRMT R210, R45.reuse, 0x7773, RZ ;  /* 0x000077732dd27816 */ /* 0x040fe400000000ff */
[C---:B------:R-:W-:Y:S01]  /*bfa0*/  PRMT R211, R45.reuse, 0x7772, RZ ;  /* 0x000077722dd37816 */ /* 0x040fe200000000ff */
[----:B------:R0:W-:Y:S01]  /*bfb0*/  STG.E.U8 desc[UR44][R46.64], R187 ;  /* 0x000000bb2e007986 */ /* 0x0001e2000c10112c */
[C---:B------:R-:W-:Y:S02]  /*bfc0*/  PRMT R212, R45.reuse, 0x7771, RZ ;  /* 0x000077712dd47816 */ /* 0x040fe400000000ff */
[----:B------:R-:W-:Y:S02]  /*bfd0*/  PRMT R217, R45, 0x7770, RZ ;  /* 0x000077702dd97816 */ /* 0x000fe400000000ff */
[----:B------:R-:W-:-:S02]  /*bfe0*/  IADD3 R48, P3, R119, R206, RZ ;  /* 0x000000ce77307210 */ /* 0x000fc40007f7e0ff */
[-C--:B------:R-:W-:Y:S01]  /*bff0*/  LEA.HI.X.SX32 R45, R117, R207.reuse, 0x1, P2 ;  /* 0x000000cf752d7211 */ /* 0x080fe200010f0eff */
[C---:B------:R-:W-:Y:S01]  /*c000*/  IMAD R117, R60.reuse, 0x2, R115 ;  /* 0x000000023c757824 */ /* 0x040fe200078e0273 */
[-C--:B------:R-:W-:Y:S02]  /*c010*/  LEA.HI.X.SX32 R49, R119, R207.reuse, 0x1, P3 ;  /* 0x000000cf77317211 */ /* 0x080fe400018f0eff */
[CC--:B0-----:R-:W-:Y:S01]  /*c020*/  IADD3 R46, P2, R121.reuse, R206.reuse, RZ ;  /* 0x000000ce792e7210 */ /* 0x0c1fe20007f5e0ff */
[C---:B------:R-:W-:Y:S01]  /*c030*/  IMAD R119, R60.reuse, 0x2, R117 ;  /* 0x000000023c777824 */ /* 0x040fe200078e0275 */
[----:B------:R0:W-:Y:S02]  /*c040*/  STG.E.U8 desc[UR44][R44.64], R185 ;  /* 0x000000b92c007986 */ /* 0x0001e4000c10112c */
[----:B------:R-:W-:Y:S01]  /*c050*/  LEA.HI.X.SX32 R47, R121, R207, 0x1, P2 ;  /* 0x000000cf792f7211 */ /* 0x000fe200010f0eff */
[----:B------:R-:W-:Y:S01]  /*c060*/  IMAD R121, R60, 0x2, R119 ;  /* 0x000000023c797824 */ /* 0x000fe200078e0277 */
[----:B------:R1:W-:Y:S04]  /*c070*/  STG.E.U8 desc[UR44][R48.64], R183 ;  /* 0x000000b730007986 */ /* 0x0003e8000c10112c */
[----:B------:R2:W-:Y:S01]  /*c080*/  STG.E.U8 desc[UR44][R46.64], R181 ;  /* 0x000000b52e007986 */ /* 0x0005e2000c10112c */
[----:B0-----:R-:W-:-:S02]  /*c090*/  IADD3 R44, P3, R123, R206, RZ ;  /* 0x000000ce7b2c7210 */ /* 0x001fc40007f7e0ff */
[-C--:B-1----:R-:W-:Y:S02]  /*c0a0*/  IADD3 R48, P2, R125, R206.reuse, RZ ;  /* 0x000000ce7d307210 */ /* 0x082fe40007f5e0ff */
[-C--:B------:R-:W-:Y:S01]  /*c0b0*/  LEA.HI.X.SX32 R45, R123, R207.reuse, 0x1, P3 ;  /* 0x000000cf7b2d7211 */ /* 0x080fe200018f0eff */
[C---:B------:R-:W-:Y:S01]  /*c0c0*/  IMAD R123, R60.reuse, 0x2, R121 ;  /* 0x000000023c7b7824 */ /* 0x040fe200078e0279 */
[-C--:B--2---:R-:W-:Y:S02]  /*c0d0*/  IADD3 R46, P3, R127, R206.reuse, RZ ;  /* 0x000000ce7f2e7210 */ /* 0x084fe40007f7e0ff */
[-C--:B------:R-:W-:Y:S01]  /*c0e0*/  LEA.HI.X.SX32 R49, R125, R207.reuse, 0x1, P2 ;  /* 0x000000cf7d317211 */ /* 0x080fe200010f0eff */
[C---:B------:R-:W-:Y:S01]  /*c0f0*/  IMAD R125, R60.reuse, 0x2, R123 ;  /* 0x000000023c7d7824 */ /* 0x040fe200078e027b */
[----:B------:R0:W-:Y:S01]  /*c100*/  STG.E.U8 desc[UR44][R44.64], R179 ;  /* 0x000000b32c007986 */ /* 0x0001e2000c10112c */
[----:B------:R-:W-:Y:S02]  /*c110*/  LEA.HI.X.SX32 R47, R127, R207, 0x1, P3 ;  /* 0x000000cf7f2f7211 */ /* 0x000fe400018f0eff */
        /* <DEDUP_REMOVED lines=54> */
[----:B------:R-:W-:Y:S01]  /*c480*/  IMAD R153, R60, 0x2, R151 ;  /* 0x000000023c997824 */ /* 0x000fe200078e0297 */
[-C--:B------:R-:W-:Y:S02]  /*c490*/  LEA.HI.X.SX32 R49, R154, R207.reuse, 0x1, P3 ;  /* 0x000000cf9a317211 */ /* 0x080fe400018f0eff */
[CC--:B--2---:R-:W-:Y:S01]  /*c4a0*/  IADD3 R46, P2, R152.reuse, R206.reuse, RZ ;  /* 0x000000ce982e7210 */ /* 0x0c4fe20007f5e0ff */
[----:B------:R0:W-:Y:S03]  /*c4b0*/  STG.E.U8 desc[UR44][R44.64], R155 ;  /* 0x0000009b2c007986 */ /* 0x0001e6000c10112c */
[----:B------:R-:W-:Y:S01]  /*c4c0*/  LEA.HI.X.SX32 R47, R152, R207, 0x1, P2 ;  /* 0x000000cf982f7211 */ /* 0x000fe200010f0eff */
[----:B------:R1:W-:Y:S04]  /*c4d0*/  STG.E.U8 desc[UR44][R48.64], R161 ;  /* 0x000000a130007986 */ /* 0x0003e8000c10112c */
[----:B------:R2:W-:Y:S01]  /*c4e0*/  STG.E.U8 desc[UR44][R46.64], R162 ;  /* 0x000000a22e007986 */ /* 0x0005e2000c10112c */
[----:B0-----:R-:W-:Y:S01]  /*c4f0*/  IMAD R155, R60, 0x2, R153 ;  /* 0x000000023c9b7824 */ /* 0x001fe200078e0299 */
[----:B------:R-:W-:-:S03]  /*c500*/  IADD3 R44, P3, R150, R206, RZ ;  /* 0x000000ce962c7210 */ /* 0x000fc60007f7e0ff */
[----:B-1----:R-:W-:Y:S01]  /*c510*/  IMAD R161, R60, 0x2, R155 ;  /* 0x000000023ca17824 */ /* 0x002fe200078e029b */
[-C--:B------:R-:W-:Y:S02]  /*c520*/  LEA.HI.X.SX32 R45, R150, R207.reuse, 0x1, P3 ;  /* 0x000000cf962d7211 */ /* 0x080fe400018f0eff */
[-C--:B------:R-:W-:Y:S01]  /*c530*/  IADD3 R48, P2, R148, R206.reuse, RZ ;  /* 0x000000ce94307210 */ /* 0x080fe20007f5e0ff */
[----:B------:R-:W-:Y:S01]  /*c540*/  IMAD R163, R60, 0x2, R161 ;  /* 0x000000023ca37824 */ /* 0x000fe200078e02a1 */
[----:B--2---:R-:W-:Y:S01]  /*c550*/  IADD3 R46, P3, R142, R206, RZ ;  /* 0x000000ce8e2e7210 */ /* 0x004fe20007f7e0ff */
[----:B------:R0:W-:Y:S01]  /*c560*/  STG.E.U8 desc[UR44][R44.64], R160 ;  /* 0x000000a02c007986 */ /* 0x0001e2000c10112c */
[-C--:B------:R-:W-:Y:S01]  /*c570*/  LEA.HI.X.SX32 R49, R148, R207.reuse, 0x1, P2 ;  /* 0x000000cf94317211 */ /* 0x080fe200010f0eff */
[----:B------:R-:W-:Y:S01]  /*c580*/  IMAD R165, R60, 0x2, R163 ;  /* 0x000000023ca57824 */ /* 0x000fe200078e02a3 */
[----:B------:R-:W-:-:S03]  /*c590*/  LEA.HI.X.SX32 R47, R142, R207, 0x1, P3 ;  /* 0x000000cf8e2f7211 */ /* 0x000fc600018f0eff */
[C---:B------:R-:W-:Y:S01]  /*c5a0*/  IMAD R167, R60.reuse, 0x2, R165 ;  /* 0x000000023ca77824 */ /* 0x040fe200078e02a5 */
[----:B------:R1:W-:Y:S03]  /*c5b0*/  STG.E.U8 desc[UR44][R48.64], R146 ;  /* 0x0000009230007986 */ /* 0x0003e6000c10112c */
[----:B------:R-:W-:Y:S01]  /*c5c0*/  IMAD R169, R60, 0x2, R167 ;  /* 0x000000023ca97824 */ /* 0x000fe200078e02a7 */
[----:B------:R2:W-:Y:S01]  /*c5d0*/  STG.E.U8 desc[UR44][R46.64], R144 ;  /* 0x000000902e007986 */ /* 0x0005e2000c10112c */
[----:B0-----:R-:W-:Y:S02]  /*c5e0*/  IADD3 R44, P2, R140, R206, RZ ;  /* 0x000000ce8c2c7210 */ /* 0x001fe40007f5e0ff */
[----:B------:R-:W-:Y:S02]  /*c5f0*/  IMAD R171, R60, 0x2, R169 ;  /* 0x000000023cab7824 */ /* 0x000fe400078e02a9 */
[----:B------:R-:W-:-:S02]  /*c600*/  LEA.HI.X.SX32 R45, R140, R207, 0x1, P2 ;  /* 0x000000cf8c2d7211 */ /* 0x000fc400010f0eff */
[----:B------:R-:W-:Y:S01]  /*c610*/  IMAD R173, R60, 0x2, R171 ;  /* 0x000000023cad7824 */ /* 0x000fe200078e02ab */
[-C--:B-1----:R-:W-:Y:S02]  /*c620*/  IADD3 R48, P3, R136, R206.reuse, RZ ;  /* 0x000000ce88307210 */ /* 0x082fe40007f7e0ff */
[----:B------:R0:W-:Y:S01]  /*c630*/  STG.E.U8 desc[UR44][R44.64], R138 ;  /* 0x0000008a2c007986 */ /* 0x0001e2000c10112c */
[----:B------:R-:W-:Y:S01]  /*c640*/  IMAD R175, R60, 0x2, R173 ;  /* 0x000000023caf7824 */ /* 0x000fe200078e02ad */
[----:B--2---:R-:W-:Y:S02]  /*c650*/  IADD3 R46, P2, R132, R206, RZ ;  /* 0x000000ce842e7210 */ /* 0x004fe40007f5e0ff */
[-C--:B------:R-:W-:Y:S01]  /*c660*/  LEA.HI.X.SX32 R49, R136, R207.reuse, 0x1, P3 ;  /* 0x000000cf88317211 */ /* 0x080fe200018f0eff */
[----:B------:R-:W-:Y:S01]  /*c670*/  IMAD R177, R60, 0x2, R175 ;  /* 0x000000023cb17824 */ /* 0x000fe200078e02af */
[----:B------:R-:W-:-:S03]  /*c680*/  LEA.HI.X.SX32 R47, R132, R207, 0x1, P2 ;  /* 0x000000cf842f7211 */ /* 0x000fc600010f0eff */
[----:B------:R1:W-:Y:S01]  /*c690*/  STG.E.U8 desc[UR44][R48.64], R134 ;  /* 0x0000008630007986 */ /* 0x0003e2000c10112c */
[----:B------:R-:W-:Y:S01]  /*c6a0*/  IMAD R179, R60, 0x2, R177 ;  /* 0x000000023cb37824 */ /* 0x000fe200078e02b1 */
[----:B0-----:R-:W-:Y:S02]  /*c6b0*/  IADD3 R44, P3, R128, R206, RZ ;  /* 0x000000ce802c7210 */ /* 0x001fe40007f7e0ff */
[----:B------:R0:W-:Y:S01]  /*c6c0*/  STG.E.U8 desc[UR44][R46.64], R130 ;  /* 0x000000822e007986 */ /* 0x0001e2000c10112c */
[----:B------:R-:W-:Y:S01]  /*c6d0*/  IMAD R181, R60, 0x2, R179 ;  /* 0x000000023cb57824 */ /* 0x000fe200078e02b3 */
[----:B------:R-:W-:-:S03]  /*c6e0*/  LEA.HI.X.SX32 R45, R128, R207, 0x1, P3 ;  /* 0x000000cf802d7211 */ /* 0x000fc600018f0eff */
[----:B------:R-:W-:Y:S01]  /*c6f0*/  IMAD R183, R60, 0x2, R181 ;  /* 0x000000023cb77824 */ /* 0x000fe200078e02b5 */
[-C--:B-1----:R-:W-:Y:S01]  /*c700*/  IADD3 R48, P2, R124, R206.reuse, RZ ;  /* 0x000000ce7c307210 */ /* 0x082fe20007f5e0ff */
[----:B------:R1:W-:Y:S02]  /*c710*/  STG.E.U8 desc[UR44][R44.64], R126 ;  /* 0x0000007e2c007986 */ /* 0x0003e4000c10112c */
[----:B------:R-:W-:Y:S01]  /*c720*/  IMAD R185, R60, 0x2, R183 ;  /* 0x000000023cb97824 */ /* 0x000fe200078e02b7 */
[----:B0-----:R-:W-:Y:S02]  /*c730*/  IADD3 R46, P3, R120, R206, RZ ;  /* 0x000000ce782e7210 */ /* 0x001fe40007f7e0ff */
[-C--:B------:R-:W-:Y:S01]  /*c740*/  LEA.HI.X.SX32 R49, R124, R207.reuse, 0x1, P2 ;  /* 0x000000cf7c317211 */ /* 0x080fe200010f0eff */
[----:B------:R-:W-:Y:S01]  /*c750*/  IMAD R187, R60, 0x2, R185 ;  /* 0x000000023cbb7824 */ /* 0x000fe200078e02b9 */
[----:B------:R-:W-:-:S03]  /*c760*/  LEA.HI.X.SX32 R47, R120, R207, 0x1, P3 ;  /* 0x000000cf782f7211 */ /* 0x000fc600018f0eff */
[----:B------:R0:W-:Y:S01]  /*c770*/  STG.E.U8 desc[UR44][R48.64], R122 ;  /* 0x0000007a30007986 */ /* 0x0001e2000c10112c */
[----:B------:R-:W-:Y:S01]  /*c780*/  IMAD R189, R60, 0x2, R187 ;  /* 0x000000023cbd7824 */ /* 0x000fe200078e02bb */
[----:B-1----:R-:W-:Y:S02]  /*c790*/  IADD3 R44, P2, R110, R206, RZ ;  /* 0x000000ce6e2c7210 */ /* 0x002fe40007f5e0ff */
[----:B------:R1:W-:Y:S01]  /*c7a0*/  STG.E.U8 desc[UR44][R46.64], R118 ;  /* 0x000000762e007986 */ /* 0x0003e2000c10112c */
[----:B------:R-:W-:Y:S01]  /*c7b0*/  IMAD R191, R60, 0x2, R189 ;  /* 0x000000023cbf7824 */ /* 0x000fe200078e02bd */
[----:B------:R-:W-:-:S03]  /*c7c0*/  LEA.HI.X.SX32 R45, R110, R207, 0x1, P2 ;  /* 0x000000cf6e2d7211 */ /* 0x000fc600010f0eff */
[----:B------:R-:W-:Y:S02]  /*c7d0*/  IMAD R193, R60, 0x2, R191 ;  /* 0x000000023cc17824 */ /* 0x000fe400078e02bf */
[----:B------:R2:W-:Y:S01]  /*c7e0*/  STG.E.U8 desc[UR44][R44.64], R116 ;  /* 0x000000742c007986 */ /* 0x0005e2000c10112c */
[-C--:B0-----:R-:W-:Y:S01]  /*c7f0*/  IADD3 R48, P3, R106, R206.reuse, RZ ;  /* 0x000000ce6a307210 */ /* 0x081fe20007f7e0ff */
[----:B------:R-:W-:Y:S01]  /*c800*/  IMAD R195, R60, 0x2, R193 ;  /* 0x000000023cc37824 */ /* 0x000fe200078e02c1 */
[----:B-1----:R-:W-:-:S03]  /*c810*/  IADD3 R46, P2, R104, R206, RZ ;  /* 0x000000ce682e7210 */ /* 0x002fc60007f5e0ff */
[----:B------:R-:W-:Y:S01]  /*c820*/  IMAD R197, R60, 0x2, R195 ;  /* 0x000000023cc57824 */ /* 0x000fe200078e02c3 */
[-C--:B------:R-:W-:Y:S02]  /*c830*/  LEA.HI.X.SX32 R49, R106, R207.reuse, 0x1, P3 ;  /* 0x000000cf6a317211 */ /* 0x080fe400018f0eff */
[-C--:B------:R-:W-:Y:S01]  /*c840*/  LEA.HI.X.SX32 R47, R104, R207.reuse, 0x1, P2 ;  /* 0x000000cf682f7211 */ /* 0x080fe200010f0eff */
[----:B------:R-:W-:Y:S01]  /*c850*/  IMAD R199, R60, 0x2, R197 ;  /* 0x000000023cc77824 */ /* 0x000fe200078e02c5 */
[----:B--2---:R-:W-:Y:S01]  /*c860*/  IADD3 R44, P3, R100, R206, RZ ;  /* 0x000000ce642c7210 */ /* 0x004fe20007f7e0ff */
[----:B------:R0:W-:Y:S02]  /*c870*/  STG.E.U8 desc[UR44][R48.64], R108 ;  /* 0x0000006c30007986 */ /* 0x0001e4000c10112c */
[----:B------:R-:W-:Y:S01]  /*c880*/  IMAD R201, R60, 0x2, R199 ;  /* 0x000000023cc97824 */ /* 0x000fe200078e02c7 */
[----:B------:R-:W-:Y:S01]  /*c890*/  LEA.HI.X.SX32 R45, R100, R207, 0x1, P3 ;  /* 0x000000cf642d7211 */ /* 0x000fe200018f0eff */
[----:B------:R1:W-:Y:S02]  /*c8a0*/  STG.E.U8 desc[UR44][R46.64], R102 ;  /* 0x000000662e007986 */ /* 0x0003e4000c10112c */
[----:B------:R-:W-:-:S02]  /*c8b0*/  IMAD R203, R60, 0x2, R201 ;  /* 0x000000023ccb7824 */ /* 0x000fc400078e02c9 */
[----:B------:R2:W-:Y:S02]  /*c8c0*/  STG.E.U8 desc[UR44][R44.64], R98 ;  /* 0x000000622c007986 */ /* 0x0005e4000c10112c */
[----:B------:R-:W-:Y:S01]  /*c8d0*/  IMAD R223, R60, 0x2, R203 ;  /* 0x000000023cdf7824 */ /* 0x000fe200078e02cb */
[----:B0-----:R-:W-:-:S03]  /*c8e0*/  IADD3 R48, P2, R96, R206, RZ ;  /* 0x000000ce60307210 */ /* 0x001fc60007f5e0ff */
[----:B------:R-:W-:Y:S01]  /*c8f0*/  IMAD R205, R60, 0x2, R223 ;  /* 0x000000023ccd7824 */ /* 0x000fe200078e02df */
[-C--:B-1----:R-:W-:Y:S02]  /*c900*/  IADD3 R46, P3, R92, R206.reuse, RZ ;  /* 0x000000ce5c2e7210 */ /* 0x082fe40007f7e0ff */
[-C--:B------:R-:W-:Y:S02]  /*c910*/  LEA.HI.X.SX32 R49, R96, R207.reuse, 0x1, P2 ;  /* 0x000000cf60317211 */ /* 0x080fe400010f0eff */
[----:B--2---:R-:W-:Y:S02]  /*c920*/  IADD3 R44, P2, R88, R206, RZ ;  /* 0x000000ce582c7210 */ /* 0x004fe40007f5e0ff */
[-C--:B------:R-:W-:Y:S01]  /*c930*/  LEA.HI.X.SX32 R47, R92, R207.reuse, 0x1, P3 ;  /* 0x000000cf5c2f7211 */ /* 0x080fe200018f0eff */
[----:B------:R0:W-:Y:S01]  /*c940*/  STG.E.U8 desc[UR44][R48.64], R94 ;  /* 0x0000005e30007986 */ /* 0x0001e2000c10112c */
[----:B------:R-:W-:-:S03]  /*c950*/  LEA.HI.X.SX32 R45, R88, R207, 0x1, P2 ;  /* 0x000000cf582d7211 */ /* 0x000fc600010f0eff */
[----:B------:R1:W-:Y:S04]  /*c960*/  STG.E.U8 desc[UR44][R46.64], R90 ;  /* 0x0000005a2e007986 */ /* 0x0003e8000c10112c */
[----:B------:R2:W-:Y:S01]  /*c970*/  STG.E.U8 desc[UR44][R44.64], R86 ;  /* 0x000000562c007986 */ /* 0x0005e2000c10112c */
[-C--:B0-----:R-:W-:Y:S02]  /*c980*/  IADD3 R48, P3, R84, R206.reuse, RZ ;  /* 0x000000ce54307210 */ /* 0x081fe40007f7e0ff */
[-C--:B-1----:R-:W-:Y:S02]  /*c990*/  IADD3 R46, P2, R80, R206.reuse, RZ ;  /* 0x000000ce502e7210 */ /* 0x082fe40007f5e0ff */
[----:B------:R-:W-:Y:S02]  /*c9a0*/  LEA.HI.X.SX32 R49, R84, R207, 0x1, P3 ;  /* 0x000000cf54317211 */ /* 0x000fe400018f0eff */
[----:B--2---:R-:W-:-:S02]  /*c9b0*/  IADD3 R44, P3, R50, R206, RZ ;  /* 0x000000ce322c7210 */ /* 0x004fc40007f7e0ff */
[-C--:B------:R-:W-:Y:S01]  /*c9c0*/  LEA.HI.X.SX32 R47, R80, R207.reuse, 0x1, P2 ;  /* 0x000000cf502f7211 */ /* 0x080fe200010f0eff */
[----:B------:R0:W-:Y:S01]  /*c9d0*/  STG.E.U8 desc[UR44][R48.64], R82 ;  /* 0x0000005230007986 */ /* 0x0001e2000c10112c */
[-C--:B------:R-:W-:Y:S02]  /*c9e0*/  LEA.HI.X.SX32 R45, R50, R207.reuse, 0x1, P3 ;  /* 0x000000cf322d7211 */ /* 0x080fe400018f0eff */
[CC--:B------:R-:W-:Y:S01]  /*c9f0*/  IADD3 R50, P2, R51.reuse, R206.reuse, RZ ;  /* 0x000000ce33327210 */ /* 0x0c0fe20007f5e0ff */
[----:B------:R1:W-:Y:S03]  /*ca00*/  STG.E.U8 desc[UR44][R46.64], R78 ;  /* 0x0000004e2e007986 */ /* 0x0003e6000c10112c */
[----:B------:R-:W-:Y:S01]  /*ca10*/  LEA.HI.X.SX32 R51, R51, R207, 0x1, P2 ;  /* 0x000000cf33337211 */ /* 0x000fe200010f0eff */
[----:B------:R2:W-:Y:S01]  /*ca20*/  STG.E.U8 desc[UR44][R44.64], R76 ;  /* 0x0000004c2c007986 */ /* 0x0005e2000c10112c */
[----:B0-----:R-:W-:-:S03]  /*ca30*/  IADD3 R48, P3, R74, R206, RZ ;  /* 0x000000ce4a307210 */ /* 0x001fc60007f7e0ff */
[----:B------:R0:W-:Y:S01]  /*ca40*/  STG.E.U8 desc[UR44][R50.64], R72 ;  /* 0x0000004832007986 */ /* 0x0001e2000c10112c */
[-C--:B-1----:R-:W-:Y:S02]  /*ca50*/  IADD3 R46, P4, R68, R206.reuse, RZ ;  /* 0x000000ce442e7210 */ /* 0x082fe40007f9e0ff */
[-C--:B------:R-:W-:Y:S02]  /*ca60*/  LEA.HI.X.SX32 R49, R74, R207.reuse, 0x1, P3 ;  /* 0x000000cf4a317211 */ /* 0x080fe400018f0eff */
[-C--:B--2---:R-:W-:Y:S02]  /*ca70*/  IADD3 R44, P2, R66, R206.reuse, RZ ;  /* 0x000000ce422c7210 */ /* 0x084fe40007f5e0ff */
[-C--:B------:R-:W-:Y:S01]  /*ca80*/  LEA.HI.X.SX32 R47, R68, R207.reuse, 0x1, P4 ;  /* 0x000000cf442f7211 */ /* 0x080fe200020f0eff */
[----:B------:R1:W-:Y:S01]  /*ca90*/  STG.E.U8 desc[UR44][R48.64], R70 ;  /* 0x0000004630007986 */ /* 0x0003e2000c10112c */
[----:B------:R-:W-:Y:S02]  /*caa0*/  LEA.HI.X.SX32 R45, R66, R207, 0x1, P2 ;  /* 0x000000cf422d7211 */ /* 0x000fe400010f0eff */
[----:B0-----:R-:W-:-:S03]  /*cab0*/  IADD3 R50, P3, R58, R206, RZ ;  /* 0x000000ce3a327210 */ /* 0x001fc60007f7e0ff */
[----:B------:R0:W-:Y:S01]  /*cac0*/  STG.E.U8 desc[UR44][R44.64], R62 ;  /* 0x0000003e2c007986 */ /* 0x0001e2000c10112c */
[-C--:B------:R-:W-:Y:S02]  /*cad0*/  LEA.HI.X.SX32 R51, R58, R207.reuse, 0x1, P3 ;  /* 0x000000cf3a337211 */ /* 0x080fe400018f0eff */
[CC--:B------:R-:W-:Y:S01]  /*cae0*/  IADD3 R58, P3, R59.reuse, R206.reuse, RZ ;  /* 0x000000ce3b3a7210 */ /* 0x0c0fe20007f7e0ff */
[----:B------:R2:W-:Y:S01]  /*caf0*/  STG.E.U8 desc[UR44][R46.64], R64 ;  /* 0x000000402e007986 */ /* 0x0005e2000c10112c */
[CC--:B-1----:R-:W-:Y:S02]  /*cb00*/  IADD3 R48, P2, R56.reuse, R206.reuse, RZ ;  /* 0x000000ce38307210 */ /* 0x0c2fe40007f5e0ff */
[-C--:B------:R-:W-:Y:S02]  /*cb10*/  LEA.HI.X.SX32 R59, R59, R207.reuse, 0x1, P3 ;  /* 0x000000cf3b3b7211 */ /* 0x080fe400018f0eff */
[----:B------:R-:W-:Y:S02]  /*cb20*/  LEA.HI.X.SX32 R49, R56, R207, 0x1, P2 ;  /* 0x000000cf38317211 */ /* 0x000fe400010f0eff */
[----:B0-----:R-:W-:-:S02]  /*cb30*/  IADD3 R44, P4, R52, R206, RZ ;  /* 0x000000ce342c7210 */ /* 0x001fc40007f9e0ff */
[-C--:B------:R-:W-:Y:S02]  /*cb40*/  IADD3 R56, P2, R57, R206.reuse, RZ ;  /* 0x000000ce39387210 */ /* 0x080fe40007f5e0ff */
[-C--:B--2---:R-:W-:Y:S02]  /*cb50*/  IADD3 R46, P6, R54, R206.reuse, RZ ;  /* 0x000000ce362e7210 */ /* 0x084fe40007fde0ff */
[-C--:B------:R-:W-:Y:S02]  /*cb60*/  LEA.HI.X.SX32 R45, R52, R207.reuse, 0x1, P4 ;  /* 0x000000cf342d7211 */ /* 0x080fe400020f0eff */
[-C--:B------:R-:W-:Y:S02]  /*cb70*/  IADD3 R52, P4, R53, R206.reuse, RZ ;  /* 0x000000ce35347210 */ /* 0x080fe40007f9e0ff */
[----:B------:R-:W-:Y:S01]  /*cb80*/  LEA.HI.X.SX32 R47, R54, R207, 0x1, P6 ;  /* 0x000000cf362f7211 */ /* 0x000fe200030f0eff */
[----:B------:R-:W-:Y:S01]  /*cb90*/  STG.E.U8 desc[UR44][R44.64], R209 ;  /* 0x000000d12c007986 */ /* 0x000fe2000c10112c */
[----:B------:R-:W-:-:S02]  /*cba0*/  IADD3 R54, P6, R55, R206, RZ ;  /* 0x000000ce37367210 */ /* 0x000fc40007fde0ff */
[-C--:B------:R-:W-:Y:S01]  /*cbb0*/  LEA.HI.X.SX32 R53, R53, R207.reuse, 0x1, P4 ;  /* 0x000000cf35357211 */ /* 0x080fe200020f0eff */
[----:B------:R-:W-:Y:S01]  /*cbc0*/  STG.E.U8 desc[UR44][R46.64], R208 ;  /* 0x000000d02e007986 */ /* 0x000fe2000c10112c */
[-C--:B------:R-:W-:Y:S02]  /*cbd0*/  IADD3 R60, P4, R61, R206.reuse, RZ ;  /* 0x000000ce3d3c7210 */ /* 0x080fe40007f9e0ff */
[-C--:B------:R-:W-:Y:S01]  /*cbe0*/  LEA.HI.X.SX32 R55, R55, R207.reuse, 0x1, P6 ;  /* 0x000000cf37377211 */ /* 0x080fe200030f0eff */
[----:B------:R-:W-:Y:S01]  /*cbf0*/  STG.E.U8 desc[UR44][R48.64], R159 ;  /* 0x0000009f30007986 */ /* 0x000fe2000c10112c */
[-C--:B------:R-:W-:Y:S02]  /*cc00*/  IADD3 R62, P6, R63, R206.reuse, RZ ;  /* 0x000000ce3f3e7210 */ /* 0x080fe40007fde0ff */
[----:B------:R-:W-:Y:S01]  /*cc10*/  LEA.HI.X.SX32 R57, R57, R207, 0x1, P2 ;  /* 0x000000cf39397211 */ /* 0x000fe200010f0eff */
[----:B------:R-:W-:Y:S01]  /*cc20*/  STG.E.U8 desc[UR44][R50.64], R157 ;  /* 0x0000009d32007986 */ /* 0x000fe2000c10112c */
[----:B------:R-:W-:-:S02]  /*cc30*/  IADD3 R64, P2, R65, R206, RZ ;  /* 0x000000ce41407210 */ /* 0x000fc40007f5e0ff */
[-C--:B------:R-:W-:Y:S01]  /*cc40*/  IADD3 R66, P3, R67, R206.reuse, RZ ;  /* 0x000000ce43427210 */ /* 0x080fe20007f7e0ff */
[----:B------:R-:W-:Y:S01]  /*cc50*/  STG.E.U8 desc[UR44][R52.64], R227 ;  /* 0x000000e334007986 */ /* 0x000fe2000c10112c */
[-C--:B------:R-:W-:Y:S02]  /*cc60*/  LEA.HI.X.SX32 R61, R61, R207.reuse, 0x1, P4 ;  /* 0x000000cf3d3d7211 */ /* 0x080fe400020f0eff */
[-C--:B------:R-:W-:Y:S01]  /*cc70*/  IADD3 R68, P4, R69, R206.reuse, RZ ;  /* 0x000000ce45447210 */ /* 0x080fe20007f9e0ff */
[----:B------:R-:W-:Y:S01]  /*cc80*/  STG.E.U8 desc[UR44][R54.64], R224 ;  /* 0x000000e036007986 */ /* 0x000fe2000c10112c */
[-C--:B------:R-:W-:Y:S02]  /*cc90*/  LEA.HI.X.SX32 R63, R63, R207.reuse, 0x1, P6 ;  /* 0x000000cf3f3f7211 */ /* 0x080fe400030f0eff */
[----:B------:R-:W-:Y:S01]  /*cca0*/  IADD3 R70, P6, R71, R206, RZ ;  /* 0x000000ce47467210 */ /* 0x000fe20007fde0ff */
[----:B------:R-:W-:Y:S01]  /*ccb0*/  STG.E.U8 desc[UR44][R56.64], R43 ;  /* 0x0000002b38007986 */ /* 0x000fe2000c10112c */
[----:B------:R-:W-:-:S02]  /*ccc0*/  LEA.HI.X.SX32 R65, R65, R207, 0x1, P2 ;  /* 0x000000cf41417211 */ /* 0x000fc400010f0eff */
        /* <DEDUP_REMOVED lines=37> */
[----:B------:R0:W-:Y:S01]  /*cf20*/  STG.E.U8 desc[UR44][R82.64], R34 ;  /* 0x0000002252007986 */ /* 0x0001e2000c10112c */
        /* <DEDUP_REMOVED lines=9> */
[-C--:B------:R-:W-:Y:S01]  /*cfc0*/  LEA.HI.X.SX32 R97, R97, R207.reuse, 0x1, P2 ;  /* 0x000000cf61617211 */ /* 0x080fe200010f0eff */
[----:B0-----:R-:W0:Y:S01]  /*cfd0*/  LDC.64 R34, c[0x0][0x230] ;  /* 0x00008c00ff227b82 */ /* 0x001e220000000a00 */
        /* <DEDUP_REMOVED lines=36> */
[-C--:B------:R-:W-:Y:S01]  /*d220*/  LEA.HI.X.SX32 R123, R123, R207.reuse, 0x1, P3 ;  /* 0x000000cf7b7b7211 */ /* 0x080fe200018f0eff */
[----:B------:R-:W-:Y:S01]  /*d230*/  STG.E.U8 desc[UR44][R114.64], R18 ;  /* 0x0000001272007986 */ /* 0x000fe2000c10112c */
[-C--:B------:R-:W-:Y:S02]  /*d240*/  LEA.HI.X.SX32 R125, R125, R207.reuse, 0x1, P4 ;  /* 0x000000cf7d7d7211 */ /* 0x080fe400020f0eff */
[----:B------:R-:W-:Y:S01]  /*d250*/  LEA.HI.X.SX32 R127, R127, R207, 0x1, P6 ;  /* 0x000000cf7f7f7211 */ /* 0x000fe200030f0eff */
[----:B------:R-:W-:Y:S01]  /*d260*/  STG.E.U8 desc[UR44][R116.64], R17 ;  /* 0x0000001174007986 */ /* 0x000fe2000c10112c */
[----:B------:R-:W-:-:S02]  /*d270*/  IADD3 R128, P2, R129, R206, RZ ;  /* 0x000000ce81807210 */ /* 0x000fc40007f5e0ff */
[-C--:B------:R-:W-:Y:S01]  /*d280*/  IADD3 R130, P3, R131, R206.reuse, RZ ;  /* 0x000000ce83827210 */ /* 0x080fe20007f7e0ff */
[----:B------:R-:W-:Y:S01]  /*d290*/  STG.E.U8 desc[UR44][R118.64], R16 ;  /* 0x0000001076007986 */ /* 0x000fe2000c10112c */
[-C--:B------:R-:W-:Y:S02]  /*d2a0*/  IADD3 R132, P4, R133, R206.reuse, RZ ;  /* 0x000000ce85847210 */ /* 0x080fe40007f9e0ff */
[-C--:B------:R-:W-:Y:S01]  /*d2b0*/  LEA.HI.X.SX32 R129, R129, R207.reuse, 0x1, P2 ;  /* 0x000000cf81817211 */ /* 0x080fe200010f0eff */
[----:B------:R-:W-:Y:S01]  /*d2c0*/  STG.E.U8 desc[UR44][R120.64], R15 ;  /* 0x0000000f78007986 */ /* 0x000fe2000c10112c */
[-C--:B------:R-:W-:Y:S02]  /*d2d0*/  IADD3 R134, P6, R135, R206.reuse, RZ ;  /* 0x000000ce87867210 */ /* 0x080fe40007fde0ff */
        /* <DEDUP_REMOVED lines=9> */
[----:B------:R-:W-:Y:S01]  /*d370*/  LEA.HI.X.SX32 R137, R137, R207, 0x1, P2 ;  /* 0x000000cf89897211 */ /* 0x000fe200010f0eff */
[----:B------:R-:W1:Y:S01]  /*d380*/  LDS.128 R12, [R231] ;  /* 0x00000000e70c7984 */ /* 0x000e620000000c00 */
        /* <DEDUP_REMOVED lines=10> */
[-C--:B------:R-:W-:Y:S01]  /*d430*/  LEA.HI.X.SX32 R145, R145, R207.reuse, 0x1, P2 ;  /* 0x000000cf91917211 */ /* 0x080fe200010f0eff */
[----:B------:R-:W-:Y:S01]  /*d440*/  STG.E.U8 desc[UR44][R134.64], R4 ;  /* 0x0000000486007986 */ /* 0x000fe2000c10112c */
[-C--:B------:R-:W-:Y:S02]  /*d450*/  IADD3 R150, P6, R151, R206.reuse, RZ ;  /* 0x000000ce97967210 */ /* 0x080fe40007fde0ff */
        /* <DEDUP_REMOVED lines=31> */
[----:B------:R2:W-:Y:S01]  /*d650*/  STG.E.U8 desc[UR44][R160.64], R6 ;  /* 0x00000006a0007986 */ /* 0x0005e2000c10112c */
[----:B------:R-:W-:-:S02]  /*d660*/  LEA.HI.X.SX32 R171, R171, R207, 0x1, P6 ;  /* 0x000000cfabab7211 */ /* 0x000fc400030f0eff */
[-C--:B------:R-:W-:Y:S01]  /*d670*/  LEA.HI.X.SX32 R173, R173, R207.reuse, 0x1, P2 ;  /* 0x000000cfadad7211 */ /* 0x080fe200010f0eff */
[----:B------:R-:W-:Y:S01]  /*d680*/  STG.E.U8 desc[UR44][R162.64], R211 ;  /* 0x000000d3a2007986 */ /* 0x000fe2000c10112c */
[-C--:B------:R-:W-:Y:S02]  /*d690*/  IADD3 R178, P6, R179, R206.reuse, RZ ;  /* 0x000000ceb3b27210 */ /* 0x080fe40007fde0ff */
[-C--:B------:R-:W-:Y:S01]  /*d6a0*/  IADD3 R180, P2, R181, R206.reuse, RZ ;  /* 0x000000ceb5b47210 */ /* 0x080fe20007f5e0ff */
[----:B------:R-:W-:Y:S01]  /*d6b0*/  STG.E.U8 desc[UR44][R164.64], R215 ;  /* 0x000000d7a4007986 */ /* 0x000fe2000c10112c */
[-C--:B------:R-:W-:Y:S02]  /*d6c0*/  LEA.HI.X.SX32 R175, R175, R207.reuse, 0x1, P3 ;  /* 0x000000cfafaf7211 */ /* 0x080fe400018f0eff */
[-C--:B------:R-:W-:Y:S01]  /*d6d0*/  IADD3 R182, P3, R183, R206.reuse, RZ ;  /* 0x000000ceb7b67210 */ /* 0x080fe20007f7e0ff */
[----:B------:R-:W-:Y:S01]  /*d6e0*/  STG.E.U8 desc[UR44][R166.64], R219 ;  /* 0x000000dba6007986 */ /* 0x000fe2000c10112c */
[-C--:B------:R-:W-:Y:S01]  /*d6f0*/  LEA.HI.X.SX32 R177, R177, R207.reuse, 0x1, P4 ;  /* 0x000000cfb1b17211 */ /* 0x080fe200020f0eff */
[----:B--2---:R-:W-:Y:S01]  /*d700*/  IMAD.SHL.U32 R6, R234, 0x2, RZ ;  /* 0x00000002ea067824 */ /* 0x004fe200078e00ff */
        /* <DEDUP_REMOVED lines=8> */
[----:B------:R-:W-:Y:S02]  /*d790*/  LEA.HI.X.SX32 R183, R183, R207, 0x1, P3 ;  /* 0x000000cfb7b77211 */ /* 0x000fe400018f0eff */
[----:B------:R-:W-:Y:S01]  /*d7a0*/  IADD3 R190, P3, R191, R206, RZ ;  /* 0x000000cebfbe7210 */ /* 0x000fe20007f7e0ff */
[----:B------:R-:W-:Y:S01]  /*d7b0*/  STG.E.U8 desc[UR44][R174.64], R218 ;  /* 0x000000daae007986 */ /* 0x000fe2000c10112c */
[----:B-1----:R-:W-:-:S02]  /*d7c0*/  PRMT R33, R12, 0x7770, RZ ;  /* 0x000077700c217816 */ /* 0x002fc400000000ff */
[C---:B------:R-:W-:Y:S02]  /*d7d0*/  PRMT R11, R13.reuse, 0x7773, RZ ;  /* 0x000077730d0b7816 */ /* 0x040fe400000000ff */
[C---:B------:R-:W-:Y:S01]  /*d7e0*/  PRMT R21, R13.reuse, 0x7772, RZ ;  /* 0x000077720d157816 */ /* 0x040fe200000000ff */
[----:B------:R-:W-:Y:S01]  /*d7f0*/  STG.E.U8 desc[UR44][R176.64], R33 ;  /* 0x00000021b0007986 */ /* 0x000fe2000c10112c */
[C---:B------:R-:W-:Y:S02]  /*d800*/  PRMT R25, R13.reuse, 0x7771, RZ ;  /* 0x000077710d197816 */ /* 0x040fe400000000ff */
[----:B------:R-:W-:Y:S02]  /*d810*/  PRMT R31, R13, 0x7770, RZ ;  /* 0x000077700d1f7816 */ /* 0x000fe400000000ff */
[----:B------:R-:W-:Y:S02]  /*d820*/  LEA.HI.X.SX32 R185, R185, R207, 0x1, P4 ;  /* 0x000000cfb9b97211 */ /* 0x000fe400020f0eff */
[----:B------:R-:W-:Y:S01]  /*d830*/  PRMT R29, R14, 0x7770, RZ ;  /* 0x000077700e1d7816 */ /* 0x000fe200000000ff */
[----:B------:R-:W-:Y:S01]  /*d840*/  STG.E.U8 desc[UR44][R178.64], R31 ;  /* 0x0000001fb2007986 */ /* 0x000fe2000c10112c */
[----:B------:R-:W-:-:S02]  /*d850*/  PRMT R7, R15, 0x7773, RZ ;  /* 0x000077730f077816 */ /* 0x000fc400000000ff */
[C---:B------:R-:W-:Y:S01]  /*d860*/  PRMT R13, R15.reuse, 0x7772, RZ ;  /* 0x000077720f0d7816 */ /* 0x040fe200000000ff */
[----:B------:R-:W-:Y:S01]  /*d870*/  STG.E.U8 desc[UR44][R180.64], R29 ;  /* 0x0000001db4007986 */ /* 0x000fe2000c10112c */
[----:B------:R-:W-:Y:S02]  /*d880*/  PRMT R3, R15, 0x7771, RZ ;  /* 0x000077710f037816 */ /* 0x000fe400000000ff */
[----:B------:R-:W-:Y:S02]  /*d890*/  IADD3 R192, P4, R193, R206, RZ ;  /* 0x000000cec1c07210 */ /* 0x000fe40007f9e0ff */
[-C--:B------:R-:W-:Y:S02]  /*d8a0*/  LEA.HI.X.SX32 R187, R187, R207.reuse, 0x1, P6 ;  /* 0x000000cfbbbb7211 */ /* 0x080fe400030f0eff */
[----:B------:R-:W-:Y:S02]  /*d8b0*/  LEA.HI.X.SX32 R189, R189, R207, 0x1, P2 ;  /* 0x000000cfbdbd7211 */ /* 0x000fe400010f0eff */
[----:B------:R-:W-:-:S02]  /*d8c0*/  PRMT R15, R15, 0x7770, RZ ;  /* 0x000077700f0f7816 */ /* 0x000fc400000000ff */
[-C--:B------:R-:W-:Y:S02]  /*d8d0*/  IADD3 R194, P6, R195, R206.reuse, RZ ;  /* 0x000000cec3c27210 */ /* 0x080fe40007fde0ff */
[-C--:B------:R-:W-:Y:S01]  /*d8e0*/  IADD3 R196, P2, R197, R206.reuse, RZ ;  /* 0x000000cec5c47210 */ /* 0x080fe20007f5e0ff */
[----:B------:R1:W-:Y:S01]  /*d8f0*/  STG.E.U8 desc[UR44][R182.64], R15 ;  /* 0x0000000fb6007986 */ /* 0x0003e2000c10112c */
[-C--:B------:R-:W-:Y:S02]  /*d900*/  LEA.HI.X.SX32 R191, R191, R207.reuse, 0x1, P3 ;  /* 0x000000cfbfbf7211 */ /* 0x080fe400018f0eff */
[----:B------:R-:W-:Y:S02]  /*d910*/  PRMT R27, R12, 0x7771, RZ ;  /* 0x000077710c1b7816 */ /* 0x000fe400000000ff */
[----:B------:R-:W-:Y:S02]  /*d920*/  IADD3 R198, P3, R199, R206, RZ ;  /* 0x000000cec7c67210 */ /* 0x000fe40007f7e0ff */
[----:B--2---:R-:W-:Y:S01]  /*d930*/  PRMT R5, R14, 0x7771, RZ ;  /* 0x000077710e057816 */ /* 0x004fe200000000ff */
[----:B------:R-:W-:Y:S01]  /*d940*/  STG.E.U8 desc[UR44][R184.64], R27 ;  /* 0x0000001bb8007986 */ /* 0x000fe2000c10112c */
[----:B------:R-:W-:-:S02]  /*d950*/  LEA.HI.X.SX32 R193, R193, R207, 0x1, P4 ;  /* 0x000000cfc1c17211 */ /* 0x000fc400020f0eff */
[-C--:B------:R-:W-:Y:S01]  /*d960*/  IADD3 R200, P4, R201, R206.reuse, RZ ;  /* 0x000000cec9c87210 */ /* 0x080fe20007f9e0ff */
[----:B------:R-:W-:Y:S01]  /*d970*/  STG.E.U8 desc[UR44][R186.64], R25 ;  /* 0x00000019ba007986 */ /* 0x000fe2000c10112c */
[-C--:B------:R-:W-:Y:S01]  /*d980*/  LEA.HI.X.SX32 R195, R195, R207.reuse, 0x1, P6 ;  /* 0x000000cfc3c37211 */ /* 0x080fe200030f0eff */
[----:B-1----:R-:W-:Y:S01]  /*d990*/  IMAD.SHL.U32 R15, R232, 0x4, RZ ;  /* 0x00000004e80f7824 */ /* 0x002fe200078e00ff */
[----:B------:R-:W-:Y:S01]  /*d9a0*/  LEA.HI.X.SX32 R197, R197, R207, 0x1, P2 ;  /* 0x000000cfc5c57211 */ /* 0x000fe200010f0eff */
[----:B------:R-:W-:Y:S01]  /*d9b0*/  STG.E.U8 desc[UR44][R188.64], R5 ;  /* 0x00000005bc007986 */ /* 0x000fe2000c10112c */
[----:B------:R-:W-:Y:S02]  /*d9c0*/  PRMT R23, R12, 0x7772, RZ ;  /* 0x000077720c177816 */ /* 0x000fe400000000ff */
[-C--:B------:R-:W-:Y:S01]  /*d9d0*/  IADD3 R202, P6, R203, R206.reuse, RZ ;  /* 0x000000cecbca7210 */ /* 0x080fe20007fde0ff */
[----:B------:R1:W-:Y:S01]  /*d9e0*/  STG.E.U8 desc[UR44][R190.64], R3 ;  /* 0x00000003be007986 */ /* 0x0003e2000c10112c */
[----:B------:R-:W-:-:S02]  /*d9f0*/  IADD3 R204, P2, R205, R206, RZ ;  /* 0x000000cecdcc7210 */ /* 0x000fc40007f5e0ff */
[-C--:B------:R-:W-:Y:S01]  /*da00*/  LEA.HI.X.SX32 R199, R199, R207.reuse, 0x1, P3 ;  /* 0x000000cfc7c77211 */ /* 0x080fe200018f0eff */
[----:B------:R2:W-:Y:S01]  /*da10*/  STG.E.U8 desc[UR44][R192.64], R23 ;  /* 0x00000017c0007986 */ /* 0x0005e2000c10112c */
[----:B------:R-:W-:Y:S02]  /*da20*/  IADD3 R206, P3, R223, R206, RZ ;  /* 0x000000cedfce7210 */ /* 0x000fe40007f7e0ff */
[----:B------:R-:W-:Y:S01]  /*da30*/  PRMT R19, R14, 0x7772, RZ ;  /* 0x000077720e137816 */ /* 0x000fe200000000ff */
[----:B------:R2:W-:Y:S01]  /*da40*/  STG.E.U8 desc[UR44][R194.64], R21 ;  /* 0x00000015c2007986 */ /* 0x0005e2000c10112c */
[-C--:B------:R-:W-:Y:S02]  /*da50*/  LEA.HI.X.SX32 R201, R201, R207.reuse, 0x1, P4 ;  /* 0x000000cfc9c97211 */ /* 0x080fe400020f0eff */
[----:B------:R-:W-:Y:S01]  /*da60*/  PRMT R17, R12, 0x7773, RZ ;  /* 0x000077730c117816 */ /* 0x000fe200000000ff */
[----:B------:R2:W-:Y:S01]  /*da70*/  STG.E.U8 desc[UR44][R196.64], R19 ;  /* 0x00000013c4007986 */ /* 0x0005e2000c10112c */
[----:B------:R-:W-:-:S02]  /*da80*/  LEA.HI.X.SX32 R203, R203, R207, 0x1, P6 ;  /* 0x000000cfcbcb7211 */ /* 0x000fc400030f0eff */
[-C--:B------:R-:W-:Y:S01]  /*da90*/  LEA.HI.X.SX32 R205, R205, R207.reuse, 0x1, P2 ;  /* 0x000000cfcdcd7211 */ /* 0x080fe200010f0eff */
[----:B------:R2:W-:Y:S01]  /*daa0*/  STG.E.U8 desc[UR44][R198.64], R13 ;  /* 0x0000000dc6007986 */ /* 0x0005e2000c10112c */
[----:B------:R-:W-:Y:S02]  /*dab0*/  LEA.HI.X.SX32 R207, R223, R207, 0x1, P3 ;  /* 0x000000cfdfcf7211 */ /* 0x000fe400018f0eff */
[----:B------:R-:W-:Y:S01]  /*dac0*/  PRMT R9, R14, 0x7773, RZ ;  /* 0x000077730e097816 */ /* 0x000fe200000000ff */
[----:B------:R2:W-:Y:S01]  /*dad0*/  STG.E.U8 desc[UR44][R200.64], R17 ;  /* 0x00000011c8007986 */ /* 0x0005e2000c10112c */
[----:B-1----:R-:W-:Y:S01]  /*dae0*/  FSEL R3, R0, -INF , P1 ;  /* 0xff80000000037808 */ /* 0x002fe20000800000 */
[----:B------:R-:W-:Y:S01]  /*daf0*/  IMAD.HI R0, R232, 0x4, RZ ;  /* 0x00000004e8007827 */ /* 0x000fe200078e02ff */
[----:B------:R-:W-:Y:S01]  /*db00*/  FSEL R5, R2, -INF , P0 ;  /* 0xff80000002057808 */ /* 0x000fe20000000000 */
[----:B------:R2:W-:Y:S01]  /*db10*/  STG.E.U8 desc[UR44][R202.64], R11 ;  /* 0x0000000bca007986 */ /* 0x0005e2000c10112c */
[----:B------:R-:W-:Y:S01]  /*db20*/  LOP3.LUT R6, R6, 0x1f8, RZ, 0xc0, !PT ;  /* 0x000001f806067812 */ /* 0x000fe200078ec0ff */
[----:B------:R-:W-:Y:S01]  /*db30*/  FFMA R4, R3, 0.69314718246459960938, R158 ;  /* 0x3f31721803047823 */ /* 0x000fe2000000009e */
[----:B0-----:R-:W-:Y:S01]  /*db40*/  IADD3 R2, P0, P1, R15, UR5, R34 ;  /* 0x000000050f027c10 */ /* 0x001fe2000f91e022 */
[----:B------:R2:W-:Y:S01]  /*db50*/  STG.E.U8 desc[UR44][R206.64], R9 ;  /* 0x00000009ce007986 */ /* 0x0005e2000c10112c */
[----:B------:R-:W-:Y:S01]  /*db60*/  FFMA R5, R5, 0.69314718246459960938, R156 ;  /* 0x3f31721805057823 */ /* 0x000fe2000000009c */
[----:B------:R-:W-:-:S02]  /*db70*/  UIMAD.WIDE UR4, UR4, 0x4, URZ ;  /* 0x00000004040478a5 */ /* 0x000fc4000f8e023f */
[----:B------:R2:W-:Y:S01]  /*db80*/  STG.E.U8 desc[UR44][R204.64], R7 ;  /* 0x00000007cc007986 */ /* 0x0005e2000c10112c */
[----:B------:R-:W-:Y:S03]  /*db90*/  BAR.SYNC.DEFER_BLOCKING 0x0 ;  /* 0x0000000000007b1d */ /* 0x000fe60000010000 */
[----:B------:R-:W-:-:S03]  /*dba0*/  IADD3.X R3, R0, UR5, R35, P0, P1 ;  /* 0x0000000500037c10 */ /* 0x000fc600087e2423 */
[----:B------:R2:W-:Y:S02]  /*dbb0*/  STS.64 [R6+UR23], R4 ;  /* 0x0000000406007988 */ /* 0x0005e40008000a17 */
[----:B------:R-:W-:Y:S06]  /*dbc0*/  BAR.SYNC.DEFER_BLOCKING 0x0 ;  /* 0x0000000000007b1d */ /* 0x000fec0000010000 */
[----:B------:R-:W-:Y:S05]  /*dbd0*/  @P5 EXIT ;  /* 0x000000000000594d */ /* 0x000fea0003800000 */
[----:B--2---:R-:W0:Y:S04]  /*dbe0*/  LDS R5, [R230] ;  /* 0x00000000e6057984 */ /* 0x004e280000000800 */
[----:B0-----:R-:W-:Y:S01]  /*dbf0*/  STG.E desc[UR44][R2.64], R5 ;  /* 0x0000000502007986 */ /* 0x001fe2000c10192c */
[----:B------:R-:W-:Y:S05]  /*dc00*/  EXIT ;  /* 0x000000000000794d */ /* 0x000fea0003800000 */
.L_x_2:
[----:B------:R-:W-:-:S00]  /*dc10*/  BRA `(.L_x_2) ;  /* 0xfffffffc00fc7947 */ /* 0x000fc0000383ffff */
[----:B------:R-:W-:-:S00]  /*dc20*/  NOP ;  /* 0x0000000000007918 */ /* 0x000fc00000000000 */
        /* <DEDUP_REMOVED lines=13> */
.L_x_3:


//--------------------- .nv.global.init           --------------------------
	.section	.nv.global.init,"aw",@progbits
.nv.global.init:
	.type		_$_str,@object
	.size		_$_str,(.L_0 - _$_str)
_$_str:
        /*0000*/ 	.byte	0x5f, 0x5f, 0x43, 0x55, 0x44, 0x41, 0x5f, 0x46, 0x54, 0x5a, 0x00
.L_0:


//--------------------- .nv.shared.attn_fwd       --------------------------
	.section	.nv.shared.attn_fwd,"aw",@nobits
	.sectionflags	@""
	.align	16
	.zero		1024


//--------------------- .nv.shared.reserved.0     --------------------------
	.section	.nv.shared.reserved.0,"aw",@nobits
	.weak		__nv_reservedSMEM_offset_0_alias
	.size		__nv_reservedSMEM_offset_0_alias, 0, 0
	.other		__nv_reservedSMEM_offset_0_alias,@"STO_CUDA_RESERVED_SHARED STV_DEFAULT"
__nv_reservedSMEM_offset_0_alias:
	.zero		0


//--------------------- .nv.constant0.attn_fwd    --------------------------
	.section	.nv.constant0.attn_fwd,"a",@progbits
	.sectionflags	@""
	.align	4
.nv.constant0.attn_fwd:
	.zero		664


//--------------------- SYMBOLS --------------------------

	.type		.nv.reservedSmem.offset0,@object
	.size		.nv.reservedSmem.offset0,0x4
